//
// Generated by NVIDIA NVVM Compiler
//
// Compiler Build ID: CL-36424714
// Cuda compilation tools, release 13.0, V13.0.88
// Based on NVVM 20.0.0
//

.version 9.0
.target sm_100
.address_size 64

	// .globl	calculate_cut_val
.global .align 4 .b8 precalc_xorwow_matrix[102400];
.global .align 4 .b8 precalc_xorwow_offset_matrix[102400];
.global .align 4 .b8 mrg32k3aM1[2304];
.global .align 4 .b8 mrg32k3aM2[2304];
.global .align 4 .b8 mrg32k3aM1SubSeq[2016];
.global .align 4 .b8 mrg32k3aM2SubSeq[2016];
.global .align 4 .b8 mrg32k3aM1Seq[2304];
.global .align 4 .b8 mrg32k3aM2Seq[2304];
.const .align 8 .b8 __cr_lgamma_table[72];
.extern .shared .align 16 .b8 shared_cut[];

.visible .entry calculate_cut_val(
	.param .u32 calculate_cut_val_param_0,
	.param .u64 .ptr .align 1 calculate_cut_val_param_1,
	.param .u64 .ptr .align 1 calculate_cut_val_param_2,
	.param .u64 .ptr .align 1 calculate_cut_val_param_3
)
{
	.reg .pred 	%p<21>;
	.reg .b16 	%rs<32>;
	.reg .b32 	%r<128>;
	.reg .b32 	%f<186>;
	.reg .b64 	%rd<30>;

	ld.param.u32 	%r53, [calculate_cut_val_param_0];
	ld.param.u64 	%rd7, [calculate_cut_val_param_1];
	ld.param.u64 	%rd8, [calculate_cut_val_param_2];
	cvta.to.global.u64 	%rd1, %rd8;
	cvta.to.global.u64 	%rd2, %rd7;
	mov.u32 	%r54, %ctaid.y;
	mov.u32 	%r1, %ntid.y;
	mul.lo.s32 	%r2, %r54, %r1;
	mov.u32 	%r3, %tid.y;
	add.s32 	%r114, %r2, %r3;
	mov.u32 	%r55, %nctaid.y;
	mul.lo.s32 	%r5, %r1, %r55;
	shl.b32 	%r56, %r3, 2;
	mov.u32 	%r57, shared_cut;
	add.s32 	%r6, %r57, %r56;
	mov.b32 	%r58, 0;
	st.shared.u32 	[%r6], %r58;
	setp.ge.s32 	%p1, %r114, %r53;
	@%p1 bra 	$L__BB0_17;
	not.b32 	%r60, %r2;
	add.s32 	%r61, %r53, %r60;
	sub.s32 	%r7, %r61, %r3;
	neg.s32 	%r8, %r5;
	add.s32 	%r9, %r53, 1;
	mov.b32 	%r113, 0;
	mov.b16 	%rs30, 0;
	mov.f32 	%f175, 0f00000000;
	cvt.u16.u32 	%rs16, %r8;
	mov.u16 	%rs31, %rs30;
$L__BB0_2:
	mad.lo.s32 	%r12, %r113, %r8, %r7;
	add.s32 	%r119, %r114, 1;
	setp.ge.s32 	%p2, %r119, %r53;
	@%p2 bra 	$L__BB0_16;
	add.s32 	%r62, %r12, -1;
	mul.lo.s32 	%r14, %r114, %r53;
	mul.wide.u32 	%rd9, %r114, 4;
	add.s64 	%rd10, %rd1, %rd9;
	ld.global.u32 	%r15, [%rd10];
	setp.lt.u32 	%p3, %r62, 7;
	@%p3 bra 	$L__BB0_7;
	and.b32  	%r63, %r12, -8;
	neg.s32 	%r116, %r63;
	mad.lo.s32 	%r115, %r9, %r114, 1;
	add.s64 	%rd29, %rd10, 16;
	mov.u32 	%r117, %r114;
$L__BB0_5:
	.pragma "nounroll";
	cvt.s64.s32 	%rd13, %r115;
	add.s64 	%rd14, %rd2, %rd13;
	ld.global.s8 	%rs8, [%rd14];
	cvt.rn.f32.s16 	%f30, %rs8;
	ld.global.u32 	%r64, [%rd29+-12];
	mul.lo.s32 	%r65, %r64, %r15;
	cvt.rn.f32.s32 	%f31, %r65;
	mov.f32 	%f32, 0f3F800000;
	sub.f32 	%f33, %f32, %f31;
	mul.f32 	%f34, %f33, %f30;
	sub.f32 	%f35, %f175, %f34;
	ld.global.s8 	%rs9, [%rd14+1];
	cvt.rn.f32.s16 	%f36, %rs9;
	ld.global.u32 	%r66, [%rd29+-8];
	mul.lo.s32 	%r67, %r66, %r15;
	cvt.rn.f32.s32 	%f37, %r67;
	sub.f32 	%f38, %f32, %f37;
	mul.f32 	%f39, %f38, %f36;
	sub.f32 	%f40, %f35, %f39;
	ld.global.s8 	%rs10, [%rd14+2];
	cvt.rn.f32.s16 	%f41, %rs10;
	ld.global.u32 	%r68, [%rd29+-4];
	mul.lo.s32 	%r69, %r68, %r15;
	cvt.rn.f32.s32 	%f42, %r69;
	sub.f32 	%f43, %f32, %f42;
	mul.f32 	%f44, %f43, %f41;
	sub.f32 	%f45, %f40, %f44;
	ld.global.s8 	%rs11, [%rd14+3];
	cvt.rn.f32.s16 	%f46, %rs11;
	ld.global.u32 	%r70, [%rd29];
	mul.lo.s32 	%r71, %r70, %r15;
	cvt.rn.f32.s32 	%f47, %r71;
	sub.f32 	%f48, %f32, %f47;
	mul.f32 	%f49, %f48, %f46;
	sub.f32 	%f50, %f45, %f49;
	ld.global.s8 	%rs12, [%rd14+4];
	cvt.rn.f32.s16 	%f51, %rs12;
	ld.global.u32 	%r72, [%rd29+4];
	mul.lo.s32 	%r73, %r72, %r15;
	cvt.rn.f32.s32 	%f52, %r73;
	sub.f32 	%f53, %f32, %f52;
	mul.f32 	%f54, %f53, %f51;
	sub.f32 	%f55, %f50, %f54;
	ld.global.s8 	%rs13, [%rd14+5];
	cvt.rn.f32.s16 	%f56, %rs13;
	ld.global.u32 	%r74, [%rd29+8];
	mul.lo.s32 	%r75, %r74, %r15;
	cvt.rn.f32.s32 	%f57, %r75;
	sub.f32 	%f58, %f32, %f57;
	mul.f32 	%f59, %f58, %f56;
	sub.f32 	%f60, %f55, %f59;
	ld.global.s8 	%rs14, [%rd14+6];
	cvt.rn.f32.s16 	%f61, %rs14;
	ld.global.u32 	%r76, [%rd29+12];
	mul.lo.s32 	%r77, %r76, %r15;
	cvt.rn.f32.s32 	%f62, %r77;
	sub.f32 	%f63, %f32, %f62;
	mul.f32 	%f64, %f63, %f61;
	sub.f32 	%f65, %f60, %f64;
	ld.global.s8 	%rs15, [%rd14+7];
	cvt.rn.f32.s16 	%f66, %rs15;
	ld.global.u32 	%r78, [%rd29+16];
	mul.lo.s32 	%r79, %r78, %r15;
	cvt.rn.f32.s32 	%f67, %r79;
	sub.f32 	%f68, %f32, %f67;
	mul.f32 	%f69, %f68, %f66;
	sub.f32 	%f175, %f65, %f69;
	add.s32 	%r117, %r117, 8;
	add.s32 	%r116, %r116, 8;
	add.s32 	%r115, %r115, 8;
	add.s64 	%rd29, %rd29, 32;
	setp.ne.s32 	%p4, %r116, 0;
	@%p4 bra 	$L__BB0_5;
	add.s32 	%r119, %r117, 1;
$L__BB0_7:
	and.b32  	%r80, %r12, 7;
	setp.eq.s32 	%p5, %r80, 0;
	@%p5 bra 	$L__BB0_15;
	cvt.u16.u32 	%rs17, %r7;
	mad.lo.s16 	%rs18, %rs31, %rs16, %rs17;
	cvt.u32.u16 	%r81, %rs18;
	and.b32  	%r26, %r81, 7;
	add.s32 	%r82, %r26, -1;
	setp.lt.u32 	%p6, %r82, 3;
	@%p6 bra 	$L__BB0_10;
	add.s32 	%r83, %r119, %r14;
	cvt.s64.s32 	%rd15, %r83;
	add.s64 	%rd16, %rd2, %rd15;
	ld.global.s8 	%rs19, [%rd16];
	cvt.rn.f32.s16 	%f71, %rs19;
	mul.wide.u32 	%rd17, %r119, 4;
	add.s64 	%rd18, %rd1, %rd17;
	ld.global.u32 	%r84, [%rd18];
	mul.lo.s32 	%r85, %r84, %r15;
	cvt.rn.f32.s32 	%f72, %r85;
	mov.f32 	%f73, 0f3F800000;
	sub.f32 	%f74, %f73, %f72;
	mul.f32 	%f75, %f74, %f71;
	sub.f32 	%f76, %f175, %f75;
	ld.global.s8 	%rs20, [%rd16+1];
	cvt.rn.f32.s16 	%f77, %rs20;
	ld.global.u32 	%r86, [%rd18+4];
	mul.lo.s32 	%r87, %r86, %r15;
	cvt.rn.f32.s32 	%f78, %r87;
	sub.f32 	%f79, %f73, %f78;
	mul.f32 	%f80, %f79, %f77;
	sub.f32 	%f81, %f76, %f80;
	ld.global.s8 	%rs21, [%rd16+2];
	cvt.rn.f32.s16 	%f82, %rs21;
	ld.global.u32 	%r88, [%rd18+8];
	mul.lo.s32 	%r89, %r88, %r15;
	cvt.rn.f32.s32 	%f83, %r89;
	sub.f32 	%f84, %f73, %f83;
	mul.f32 	%f85, %f84, %f82;
	sub.f32 	%f86, %f81, %f85;
	ld.global.s8 	%rs22, [%rd16+3];
	cvt.rn.f32.s16 	%f87, %rs22;
	ld.global.u32 	%r90, [%rd18+12];
	mul.lo.s32 	%r91, %r90, %r15;
	cvt.rn.f32.s32 	%f88, %r91;
	sub.f32 	%f89, %f73, %f88;
	mul.f32 	%f90, %f89, %f87;
	sub.f32 	%f175, %f86, %f90;
	add.s32 	%r119, %r119, 4;
$L__BB0_10:
	and.b32  	%r92, %r26, 3;
	setp.eq.s32 	%p7, %r92, 0;
	@%p7 bra 	$L__BB0_15;
	mad.lo.s16 	%rs3, %rs30, %rs16, %rs17;
	and.b16  	%rs25, %rs3, 3;
	setp.eq.s16 	%p8, %rs25, 1;
	@%p8 bra 	$L__BB0_13;
	add.s32 	%r93, %r119, %r14;
	cvt.s64.s32 	%rd19, %r93;
	add.s64 	%rd20, %rd2, %rd19;
	ld.global.s8 	%rs26, [%rd20];
	cvt.rn.f32.s16 	%f92, %rs26;
	mul.wide.u32 	%rd21, %r119, 4;
	add.s64 	%rd22, %rd1, %rd21;
	ld.global.u32 	%r94, [%rd22];
	mul.lo.s32 	%r95, %r94, %r15;
	cvt.rn.f32.s32 	%f93, %r95;
	mov.f32 	%f94, 0f3F800000;
	sub.f32 	%f95, %f94, %f93;
	mul.f32 	%f96, %f95, %f92;
	sub.f32 	%f97, %f175, %f96;
	ld.global.s8 	%rs27, [%rd20+1];
	cvt.rn.f32.s16 	%f98, %rs27;
	ld.global.u32 	%r96, [%rd22+4];
	mul.lo.s32 	%r97, %r96, %r15;
	cvt.rn.f32.s32 	%f99, %r97;
	sub.f32 	%f100, %f94, %f99;
	mul.f32 	%f101, %f100, %f98;
	sub.f32 	%f175, %f97, %f101;
	add.s32 	%r119, %r119, 2;
$L__BB0_13:
	and.b16  	%rs28, %rs3, 1;
	setp.eq.b16 	%p9, %rs28, 1;
	not.pred 	%p10, %p9;
	@%p10 bra 	$L__BB0_15;
	add.s32 	%r98, %r119, %r14;
	cvt.s64.s32 	%rd23, %r98;
	add.s64 	%rd24, %rd2, %rd23;
	ld.global.s8 	%rs29, [%rd24];
	cvt.rn.f32.s16 	%f102, %rs29;
	mul.wide.u32 	%rd25, %r119, 4;
	add.s64 	%rd26, %rd1, %rd25;
	ld.global.u32 	%r99, [%rd26];
	mul.lo.s32 	%r100, %r99, %r15;
	cvt.rn.f32.s32 	%f103, %r100;
	mov.f32 	%f104, 0f3F800000;
	sub.f32 	%f105, %f104, %f103;
	mul.f32 	%f106, %f105, %f102;
	sub.f32 	%f175, %f175, %f106;
$L__BB0_15:
	st.shared.f32 	[%r6], %f175;
$L__BB0_16:
	add.s32 	%r114, %r114, %r5;
	setp.lt.s32 	%p11, %r114, %r53;
	add.s32 	%r113, %r113, 1;
	add.s16 	%rs31, %rs31, 1;
	add.s16 	%rs30, %rs30, 1;
	@%p11 bra 	$L__BB0_2;
$L__BB0_17:
	bar.sync 	0;
	setp.ne.s32 	%p12, %r3, 0;
	@%p12 bra 	$L__BB0_31;
	and.b32  	%r33, %r1, 15;
	setp.lt.u32 	%p13, %r1, 16;
	mov.f32 	%f185, 0f00000000;
	mov.b32 	%r124, 0;
	@%p13 bra 	$L__BB0_21;
	and.b32  	%r124, %r1, 2032;
	mov.u32 	%r103, shared_cut;
	add.s32 	%r121, %r103, 32;
	and.b32  	%r104, %r1, -16;
	neg.s32 	%r122, %r104;
	mov.f32 	%f185, 0f00000000;
$L__BB0_20:
	.pragma "nounroll";
	ld.shared.v4.f32 	{%f110, %f111, %f112, %f113}, [%r121+-32];
	fma.rn.f32 	%f114, %f110, 0f3F000000, %f185;
	fma.rn.f32 	%f115, %f111, 0f3F000000, %f114;
	fma.rn.f32 	%f116, %f112, 0f3F000000, %f115;
	fma.rn.f32 	%f117, %f113, 0f3F000000, %f116;
	ld.shared.v4.f32 	{%f118, %f119, %f120, %f121}, [%r121+-16];
	fma.rn.f32 	%f122, %f118, 0f3F000000, %f117;
	fma.rn.f32 	%f123, %f119, 0f3F000000, %f122;
	fma.rn.f32 	%f124, %f120, 0f3F000000, %f123;
	fma.rn.f32 	%f125, %f121, 0f3F000000, %f124;
	ld.shared.v4.f32 	{%f126, %f127, %f128, %f129}, [%r121];
	fma.rn.f32 	%f130, %f126, 0f3F000000, %f125;
	fma.rn.f32 	%f131, %f127, 0f3F000000, %f130;
	fma.rn.f32 	%f132, %f128, 0f3F000000, %f131;
	fma.rn.f32 	%f133, %f129, 0f3F000000, %f132;
	ld.shared.v4.f32 	{%f134, %f135, %f136, %f137}, [%r121+16];
	fma.rn.f32 	%f138, %f134, 0f3F000000, %f133;
	fma.rn.f32 	%f139, %f135, 0f3F000000, %f138;
	fma.rn.f32 	%f140, %f136, 0f3F000000, %f139;
	fma.rn.f32 	%f185, %f137, 0f3F000000, %f140;
	add.s32 	%r122, %r122, 16;
	add.s32 	%r121, %r121, 64;
	setp.ne.s32 	%p14, %r122, 0;
	@%p14 bra 	$L__BB0_20;
$L__BB0_21:
	setp.eq.s32 	%p15, %r33, 0;
	@%p15 bra 	$L__BB0_30;
	and.b32  	%r41, %r1, 7;
	setp.lt.u32 	%p16, %r33, 8;
	@%p16 bra 	$L__BB0_24;
	shl.b32 	%r105, %r124, 2;
	mov.u32 	%r106, shared_cut;
	add.s32 	%r107, %r106, %r105;
	ld.shared.f32 	%f142, [%r107];
	fma.rn.f32 	%f143, %f142, 0f3F000000, %f185;
	ld.shared.f32 	%f144, [%r107+4];
	fma.rn.f32 	%f145, %f144, 0f3F000000, %f143;
	ld.shared.f32 	%f146, [%r107+8];
	fma.rn.f32 	%f147, %f146, 0f3F000000, %f145;
	ld.shared.f32 	%f148, [%r107+12];
	fma.rn.f32 	%f149, %f148, 0f3F000000, %f147;
	ld.shared.f32 	%f150, [%r107+16];
	fma.rn.f32 	%f151, %f150, 0f3F000000, %f149;
	ld.shared.f32 	%f152, [%r107+20];
	fma.rn.f32 	%f153, %f152, 0f3F000000, %f151;
	ld.shared.f32 	%f154, [%r107+24];
	fma.rn.f32 	%f155, %f154, 0f3F000000, %f153;
	ld.shared.f32 	%f156, [%r107+28];
	fma.rn.f32 	%f185, %f156, 0f3F000000, %f155;
	add.s32 	%r124, %r124, 8;
$L__BB0_24:
	setp.eq.s32 	%p17, %r41, 0;
	@%p17 bra 	$L__BB0_30;
	and.b32  	%r44, %r1, 3;
	setp.lt.u32 	%p18, %r41, 4;
	@%p18 bra 	$L__BB0_27;
	shl.b32 	%r108, %r124, 2;
	mov.u32 	%r109, shared_cut;
	add.s32 	%r110, %r109, %r108;
	ld.shared.f32 	%f158, [%r110];
	fma.rn.f32 	%f159, %f158, 0f3F000000, %f185;
	ld.shared.f32 	%f160, [%r110+4];
	fma.rn.f32 	%f161, %f160, 0f3F000000, %f159;
	ld.shared.f32 	%f162, [%r110+8];
	fma.rn.f32 	%f163, %f162, 0f3F000000, %f161;
	ld.shared.f32 	%f164, [%r110+12];
	fma.rn.f32 	%f185, %f164, 0f3F000000, %f163;
	add.s32 	%r124, %r124, 4;
$L__BB0_27:
	setp.eq.s32 	%p19, %r44, 0;
	@%p19 bra 	$L__BB0_30;
	shl.b32 	%r111, %r124, 2;
	mov.u32 	%r112, shared_cut;
	add.s32 	%r127, %r112, %r111;
	neg.s32 	%r126, %r44;
$L__BB0_29:
	.pragma "nounroll";
	ld.shared.f32 	%f165, [%r127];
	fma.rn.f32 	%f185, %f165, 0f3F000000, %f185;
	add.s32 	%r127, %r127, 4;
	add.s32 	%r126, %r126, 1;
	setp.ne.s32 	%p20, %r126, 0;
	@%p20 bra 	$L__BB0_29;
$L__BB0_30:
	ld.param.u64 	%rd28, [calculate_cut_val_param_3];
	cvta.to.global.u64 	%rd27, %rd28;
	atom.global.add.f32 	%f166, [%rd27], %f185;
$L__BB0_31:
	ret;

}
	// .globl	annealing_module
.visible .entry annealing_module(
	.param .f32 annealing_module_param_0,
	.param .u32 annealing_module_param_1,
	.param .f32 annealing_module_param_2,
	.param .u64 .ptr .align 1 annealing_module_param_3,
	.param .u64 .ptr .align 1 annealing_module_param_4,
	.param .u64 .ptr .align 1 annealing_module_param_5,
	.param .u64 .ptr .align 1 annealing_module_param_6
)
{
	.reg .pred 	%p<14>;
	.reg .b16 	%rs<2>;
	.reg .b32 	%r<137>;
	.reg .b32 	%f<103>;
	.reg .b64 	%rd<53>;

	ld.param.f32 	%f16, [annealing_module_param_0];
	ld.param.u32 	%r19, [annealing_module_param_1];
	ld.param.f32 	%f17, [annealing_module_param_2];
	ld.param.u64 	%rd16, [annealing_module_param_3];
	ld.param.u64 	%rd19, [annealing_module_param_4];
	ld.param.u64 	%rd20, [annealing_module_param_5];
	ld.param.u64 	%rd17, [annealing_module_param_6];
	cvta.to.global.u64 	%rd1, %rd19;
	cvta.to.global.u64 	%rd2, %rd20;
	mov.u32 	%r20, %ctaid.y;
	mov.u32 	%r21, %ntid.y;
	mov.u32 	%r22, %tid.y;
	mad.lo.s32 	%r23, %r20, %r21, %r22;
	// begin inline asm
	mov.u64 	%rd18, %clock64;
	// end inline asm
	cvt.u64.u32 	%rd3, %r23;
	add.s64 	%rd21, %rd18, %rd3;
	cvt.u32.u64 	%r24, %rd21;
	xor.b32  	%r25, %r24, -1429050551;
	mul.lo.s32 	%r1, %r25, 1099087573;
	{ .reg .b32 tmp; mov.b64 {tmp, %r26}, %rd21; }
	xor.b32  	%r2, %r26, -136515619;
	setp.ge.s32 	%p1, %r23, %r19;
	@%p1 bra 	$L__BB1_16;
	cvt.u32.u64 	%r28, %rd3;
	cvta.to.global.u64 	%rd22, %rd16;
	add.s64 	%rd23, %rd22, %rd3;
	ld.global.s8 	%rs1, [%rd23];
	cvt.rn.f32.s16 	%f102, %rs1;
	bar.sync 	0;
	mul.lo.s32 	%r3, %r19, %r28;
	and.b32  	%r4, %r19, 15;
	setp.lt.u32 	%p2, %r19, 16;
	mov.b32 	%r134, 0;
	@%p2 bra 	$L__BB1_4;
	and.b32  	%r134, %r19, 2147483632;
	neg.s32 	%r132, %r134;
	cvt.u64.u32 	%rd24, %r3;
	add.s64 	%rd25, %rd24, %rd1;
	add.s64 	%rd50, %rd25, 7;
	add.s64 	%rd49, %rd2, 32;
$L__BB1_3:
	.pragma "nounroll";
	ld.global.s8 	%r29, [%rd50+-7];
	ld.global.u32 	%r30, [%rd49+-32];
	mul.lo.s32 	%r31, %r30, %r29;
	cvt.rn.f32.s32 	%f19, %r31;
	add.f32 	%f20, %f102, %f19;
	ld.global.s8 	%r32, [%rd50+-6];
	ld.global.u32 	%r33, [%rd49+-28];
	mul.lo.s32 	%r34, %r33, %r32;
	cvt.rn.f32.s32 	%f21, %r34;
	add.f32 	%f22, %f20, %f21;
	ld.global.s8 	%r35, [%rd50+-5];
	ld.global.u32 	%r36, [%rd49+-24];
	mul.lo.s32 	%r37, %r36, %r35;
	cvt.rn.f32.s32 	%f23, %r37;
	add.f32 	%f24, %f22, %f23;
	ld.global.s8 	%r38, [%rd50+-4];
	ld.global.u32 	%r39, [%rd49+-20];
	mul.lo.s32 	%r40, %r39, %r38;
	cvt.rn.f32.s32 	%f25, %r40;
	add.f32 	%f26, %f24, %f25;
	ld.global.s8 	%r41, [%rd50+-3];
	ld.global.u32 	%r42, [%rd49+-16];
	mul.lo.s32 	%r43, %r42, %r41;
	cvt.rn.f32.s32 	%f27, %r43;
	add.f32 	%f28, %f26, %f27;
	ld.global.s8 	%r44, [%rd50+-2];
	ld.global.u32 	%r45, [%rd49+-12];
	mul.lo.s32 	%r46, %r45, %r44;
	cvt.rn.f32.s32 	%f29, %r46;
	add.f32 	%f30, %f28, %f29;
	ld.global.s8 	%r47, [%rd50+-1];
	ld.global.u32 	%r48, [%rd49+-8];
	mul.lo.s32 	%r49, %r48, %r47;
	cvt.rn.f32.s32 	%f31, %r49;
	add.f32 	%f32, %f30, %f31;
	ld.global.s8 	%r50, [%rd50];
	ld.global.u32 	%r51, [%rd49+-4];
	mul.lo.s32 	%r52, %r51, %r50;
	cvt.rn.f32.s32 	%f33, %r52;
	add.f32 	%f34, %f32, %f33;
	ld.global.s8 	%r53, [%rd50+1];
	ld.global.u32 	%r54, [%rd49];
	mul.lo.s32 	%r55, %r54, %r53;
	cvt.rn.f32.s32 	%f35, %r55;
	add.f32 	%f36, %f34, %f35;
	ld.global.s8 	%r56, [%rd50+2];
	ld.global.u32 	%r57, [%rd49+4];
	mul.lo.s32 	%r58, %r57, %r56;
	cvt.rn.f32.s32 	%f37, %r58;
	add.f32 	%f38, %f36, %f37;
	ld.global.s8 	%r59, [%rd50+3];
	ld.global.u32 	%r60, [%rd49+8];
	mul.lo.s32 	%r61, %r60, %r59;
	cvt.rn.f32.s32 	%f39, %r61;
	add.f32 	%f40, %f38, %f39;
	ld.global.s8 	%r62, [%rd50+4];
	ld.global.u32 	%r63, [%rd49+12];
	mul.lo.s32 	%r64, %r63, %r62;
	cvt.rn.f32.s32 	%f41, %r64;
	add.f32 	%f42, %f40, %f41;
	ld.global.s8 	%r65, [%rd50+5];
	ld.global.u32 	%r66, [%rd49+16];
	mul.lo.s32 	%r67, %r66, %r65;
	cvt.rn.f32.s32 	%f43, %r67;
	add.f32 	%f44, %f42, %f43;
	ld.global.s8 	%r68, [%rd50+6];
	ld.global.u32 	%r69, [%rd49+20];
	mul.lo.s32 	%r70, %r69, %r68;
	cvt.rn.f32.s32 	%f45, %r70;
	add.f32 	%f46, %f44, %f45;
	ld.global.s8 	%r71, [%rd50+7];
	ld.global.u32 	%r72, [%rd49+24];
	mul.lo.s32 	%r73, %r72, %r71;
	cvt.rn.f32.s32 	%f47, %r73;
	add.f32 	%f48, %f46, %f47;
	ld.global.s8 	%r74, [%rd50+8];
	ld.global.u32 	%r75, [%rd49+28];
	mul.lo.s32 	%r76, %r75, %r74;
	cvt.rn.f32.s32 	%f49, %r76;
	add.f32 	%f102, %f48, %f49;
	add.s32 	%r132, %r132, 16;
	add.s64 	%rd50, %rd50, 16;
	add.s64 	%rd49, %rd49, 64;
	setp.ne.s32 	%p3, %r132, 0;
	@%p3 bra 	$L__BB1_3;
$L__BB1_4:
	setp.eq.s32 	%p4, %r4, 0;
	@%p4 bra 	$L__BB1_13;
	and.b32  	%r10, %r19, 7;
	setp.lt.u32 	%p5, %r4, 8;
	@%p5 bra 	$L__BB1_7;
	add.s32 	%r77, %r134, %r3;
	cvt.u64.u32 	%rd26, %r77;
	add.s64 	%rd27, %rd1, %rd26;
	ld.global.s8 	%r78, [%rd27];
	cvt.u64.u32 	%rd28, %r134;
	mul.wide.u32 	%rd29, %r134, 4;
	add.s64 	%rd30, %rd2, %rd29;
	ld.global.u32 	%r79, [%rd30];
	mul.lo.s32 	%r80, %r79, %r78;
	cvt.rn.f32.s32 	%f51, %r80;
	add.f32 	%f52, %f102, %f51;
	cvt.u64.u32 	%rd31, %r3;
	add.s64 	%rd32, %rd28, %rd31;
	add.s64 	%rd33, %rd1, %rd32;
	ld.global.s8 	%r81, [%rd33+1];
	ld.global.u32 	%r82, [%rd30+4];
	mul.lo.s32 	%r83, %r82, %r81;
	cvt.rn.f32.s32 	%f53, %r83;
	add.f32 	%f54, %f52, %f53;
	ld.global.s8 	%r84, [%rd33+2];
	ld.global.u32 	%r85, [%rd30+8];
	mul.lo.s32 	%r86, %r85, %r84;
	cvt.rn.f32.s32 	%f55, %r86;
	add.f32 	%f56, %f54, %f55;
	ld.global.s8 	%r87, [%rd33+3];
	ld.global.u32 	%r88, [%rd30+12];
	mul.lo.s32 	%r89, %r88, %r87;
	cvt.rn.f32.s32 	%f57, %r89;
	add.f32 	%f58, %f56, %f57;
	ld.global.s8 	%r90, [%rd33+4];
	ld.global.u32 	%r91, [%rd30+16];
	mul.lo.s32 	%r92, %r91, %r90;
	cvt.rn.f32.s32 	%f59, %r92;
	add.f32 	%f60, %f58, %f59;
	ld.global.s8 	%r93, [%rd33+5];
	ld.global.u32 	%r94, [%rd30+20];
	mul.lo.s32 	%r95, %r94, %r93;
	cvt.rn.f32.s32 	%f61, %r95;
	add.f32 	%f62, %f60, %f61;
	ld.global.s8 	%r96, [%rd33+6];
	ld.global.u32 	%r97, [%rd30+24];
	mul.lo.s32 	%r98, %r97, %r96;
	cvt.rn.f32.s32 	%f63, %r98;
	add.f32 	%f64, %f62, %f63;
	ld.global.s8 	%r99, [%rd33+7];
	ld.global.u32 	%r100, [%rd30+28];
	mul.lo.s32 	%r101, %r100, %r99;
	cvt.rn.f32.s32 	%f65, %r101;
	add.f32 	%f102, %f64, %f65;
	add.s32 	%r134, %r134, 8;
$L__BB1_7:
	setp.eq.s32 	%p6, %r10, 0;
	@%p6 bra 	$L__BB1_13;
	and.b32  	%r13, %r19, 3;
	setp.lt.u32 	%p7, %r10, 4;
	@%p7 bra 	$L__BB1_10;
	add.s32 	%r102, %r134, %r3;
	cvt.u64.u32 	%rd34, %r102;
	add.s64 	%rd35, %rd1, %rd34;
	ld.global.s8 	%r103, [%rd35];
	cvt.u64.u32 	%rd36, %r134;
	mul.wide.u32 	%rd37, %r134, 4;
	add.s64 	%rd38, %rd2, %rd37;
	ld.global.u32 	%r104, [%rd38];
	mul.lo.s32 	%r105, %r104, %r103;
	cvt.rn.f32.s32 	%f67, %r105;
	add.f32 	%f68, %f102, %f67;
	cvt.u64.u32 	%rd39, %r3;
	add.s64 	%rd40, %rd36, %rd39;
	add.s64 	%rd41, %rd1, %rd40;
	ld.global.s8 	%r106, [%rd41+1];
	ld.global.u32 	%r107, [%rd38+4];
	mul.lo.s32 	%r108, %r107, %r106;
	cvt.rn.f32.s32 	%f69, %r108;
	add.f32 	%f70, %f68, %f69;
	ld.global.s8 	%r109, [%rd41+2];
	ld.global.u32 	%r110, [%rd38+8];
	mul.lo.s32 	%r111, %r110, %r109;
	cvt.rn.f32.s32 	%f71, %r111;
	add.f32 	%f72, %f70, %f71;
	ld.global.s8 	%r112, [%rd41+3];
	ld.global.u32 	%r113, [%rd38+12];
	mul.lo.s32 	%r114, %r113, %r112;
	cvt.rn.f32.s32 	%f73, %r114;
	add.f32 	%f102, %f72, %f73;
	add.s32 	%r134, %r134, 4;
$L__BB1_10:
	setp.eq.s32 	%p8, %r13, 0;
	@%p8 bra 	$L__BB1_13;
	mul.wide.u32 	%rd42, %r134, 4;
	add.s64 	%rd52, %rd2, %rd42;
	add.s32 	%r115, %r134, %r3;
	cvt.u64.u32 	%rd43, %r115;
	add.s64 	%rd51, %rd1, %rd43;
	neg.s32 	%r136, %r13;
$L__BB1_12:
	.pragma "nounroll";
	ld.global.s8 	%r116, [%rd51];
	ld.global.u32 	%r117, [%rd52];
	mul.lo.s32 	%r118, %r117, %r116;
	cvt.rn.f32.s32 	%f74, %r118;
	add.f32 	%f102, %f102, %f74;
	add.s64 	%rd52, %rd52, 4;
	add.s64 	%rd51, %rd51, 1;
	add.s32 	%r136, %r136, 1;
	setp.ne.s32 	%p9, %r136, 0;
	@%p9 bra 	$L__BB1_12;
$L__BB1_13:
	add.s32 	%r119, %r1, 123456789;
	add.s32 	%r120, %r1, 5783321;
	mul.f32 	%f75, %f17, %f102;
	abs.f32 	%f76, %f75;
	mul.f32 	%f77, %f76, 0f4038AA3B;
	ex2.approx.ftz.f32 	%f78, %f77;
	add.f32 	%f79, %f78, 0f3F800000;
	rcp.approx.ftz.f32 	%f80, %f79;
	fma.rn.f32 	%f81, %f80, 0fC0000000, 0f3F800000;
	setp.ge.f32 	%p10, %f76, 0f41102CB4;
	selp.f32 	%f82, 0f3F800000, %f81, %p10;
	copysign.f32 	%f83, %f75, %f82;
	mul.f32 	%f84, %f75, %f75;
	fma.rn.f32 	%f85, %f84, 0f3C80F082, 0fBD563CAE;
	fma.rn.f32 	%f86, %f85, %f84, 0f3E085941;
	fma.rn.f32 	%f87, %f86, %f84, 0fBEAAA9ED;
	fma.rn.f32 	%f88, %f87, %f84, 0f00000000;
	fma.rn.f32 	%f89, %f88, %f75, %f75;
	setp.ge.f32 	%p11, %f76, 0f3F19999A;
	selp.f32 	%f90, %f83, %f89, %p11;
	cvta.to.global.u64 	%rd44, %rd17;
	shl.b64 	%rd45, %rd3, 2;
	add.s64 	%rd46, %rd44, %rd45;
	ld.global.f32 	%f91, [%rd46];
	add.f32 	%f15, %f91, %f90;
	shr.u32 	%r121, %r119, 2;
	xor.b32  	%r122, %r121, %r119;
	shl.b32 	%r123, %r120, 4;
	shl.b32 	%r124, %r122, 1;
	xor.b32  	%r125, %r123, %r124;
	xor.b32  	%r126, %r125, %r120;
	xor.b32  	%r127, %r126, %r122;
	mad.lo.s32 	%r128, %r2, -1703105765, %r1;
	add.s32 	%r129, %r128, %r127;
	add.s32 	%r130, %r129, 6977678;
	cvt.rn.f32.u32 	%f92, %r130;
	fma.rn.f32 	%f93, %f92, 0f2F800000, 0f2F000000;
	setp.ltu.f32 	%p12, %f93, %f16;
	@%p12 bra 	$L__BB1_15;
	setp.gt.f32 	%p13, %f15, 0f00000000;
	selp.b32 	%r131, 1, -1, %p13;
	add.s64 	%rd48, %rd2, %rd45;
	st.global.u32 	[%rd48], %r131;
$L__BB1_15:
	bar.sync 	0;
$L__BB1_16:
	ret;

}


// ===== COMPILED SASS (sm_100) =====

	.target	sm_100

	.elftype	@"ET_EXEC"


//--------------------- .note.nv.tkinfo           --------------------------
	.section	.note.nv.tkinfo,"",@"SHT_NOTE"
	.sectionflags	@"SHF_NOTE_NV_TKINFO"
	.tkinfo
        /*0018*/ 	.word	0x00000002
        /*0030*/ 	.string	""
        /*0030*/ 	.string	"ptxas"
        /*0030*/ 	.string	"Cuda compilation tools, release 13.0, V13.0.88"
        /*0030*/ 	.string	"Build cuda_13.0.r13.0/compiler.36424714_0"
        /*0030*/ 	.string	"-arch sm_100 -m 64 "



//--------------------- .note.nv.cuinfo           --------------------------
	.section	.note.nv.cuinfo,"",@"SHT_NOTE"
	.sectionflags	@"SHF_NOTE_NV_CUINFO"
        /*0018*/ 	.short	0x0002
        /*001a*/ 	.short	0x0064
        /*001c*/ 	.short	0x0082
	.zero		2


//--------------------- .nv.info                  --------------------------
	.section	.nv.info,"",@"SHT_CUDA_INFO"
	.align	4


	//----- nvinfo : EIATTR_REGCOUNT
	.align		4
        /*0000*/ 	.byte	0x04, 0x2f
        /*0002*/ 	.short	(.L_10 - .L_9)
	.align		4
.L_9:
        /*0004*/ 	.word	index@(calculate_cut_val)
        /*0008*/ 	.word	0x00000020


	//----- nvinfo : EIATTR_FRAME_SIZE
	.align		4
.L_10:
        /*000c*/ 	.byte	0x04, 0x11
        /*000e*/ 	.short	(.L_12 - .L_11)
	.align		4
.L_11:
        /*0010*/ 	.word	index@(calculate_cut_val)
        /*0014*/ 	.word	0x00000000


	//----- nvinfo : EIATTR_REGCOUNT
	.align		4
.L_12:
        /*0018*/ 	.byte	0x04, 0x2f
        /*001a*/ 	.short	(.L_14 - .L_13)
	.align		4
.L_13:
        /*001c*/ 	.word	index@(annealing_module)
        /*0020*/ 	.word	0x0000001d


	//----- nvinfo : EIATTR_FRAME_SIZE
	.align		4
.L_14:
        /*0024*/ 	.byte	0x04, 0x11
        /*0026*/ 	.short	(.L_16 - .L_15)
	.align		4
.L_15:
        /*0028*/ 	.word	index@(annealing_module)
        /*002c*/ 	.word	0x00000000


	//----- nvinfo : EIATTR_MIN_STACK_SIZE
	.align		4
.L_16:
        /*0030*/ 	.byte	0x04, 0x12
        /*0032*/ 	.short	(.L_18 - .L_17)
	.align		4
.L_17:
        /*0034*/ 	.word	index@(annealing_module)
        /*0038*/ 	.word	0x00000000


	//----- nvinfo : EIATTR_MIN_STACK_SIZE
	.align		4
.L_18:
        /*003c*/ 	.byte	0x04, 0x12
        /*003e*/ 	.short	(.L_20 - .L_19)
	.align		4
.L_19:
        /*0040*/ 	.word	index@(calculate_cut_val)
        /*0044*/ 	.word	0x00000000
.L_20:


//--------------------- .nv.compat                --------------------------
	.section	.nv.compat,"",@"SHT_CUDA_COMPAT_INFO"
	.align	4
        /*0000*/ 	.byte	0x02, 0x09, 0x00, 0x00, 0x02, 0x02, 0x01, 0x00, 0x02, 0x05, 0x05, 0x00, 0x03, 0x07, 0x01, 0x01
        /*0010*/ 	.byte	0x02, 0x03, 0x00, 0x00, 0x02, 0x06, 0x01, 0x00, 0x04, 0x0b, 0x08, 0x00, 0x01, 0x00, 0x00, 0x00
        /*0020*/ 	.byte	0x00, 0x00, 0x00, 0x00


//--------------------- .nv.info.annealing_module --------------------------
	.section	.nv.info.annealing_module,"",@"SHT_CUDA_INFO"
	.sectionflags	@""
	.align	4


	//----- nvinfo : EIATTR_CUDA_API_VERSION
	.align		4
        /*0000*/ 	.byte	0x04, 0x37
        /*0002*/ 	.short	(.L_22 - .L_21)
.L_21:
        /*0004*/ 	.word	0x00000082


	//----- nvinfo : EIATTR_KPARAM_INFO
	.align		4
.L_22:
        /*0008*/ 	.byte	0x04, 0x17
        /*000a*/ 	.short	(.L_24 - .L_23)
.L_23:
        /*000c*/ 	.word	0x00000000
        /*0010*/ 	.short	0x0006
        /*0012*/ 	.short	0x0028
        /*0014*/ 	.byte	0x00, 0xf5, 0x21, 0x00


	//----- nvinfo : EIATTR_KPARAM_INFO
	.align		4
.L_24:
        /*0018*/ 	.byte	0x04, 0x17
        /*001a*/ 	.short	(.L_26 - .L_25)
.L_25:
        /*001c*/ 	.word	0x00000000
        /*0020*/ 	.short	0x0005
        /*0022*/ 	.short	0x0020
        /*0024*/ 	.byte	0x00, 0xf5, 0x21, 0x00


	//----- nvinfo : EIATTR_KPARAM_INFO
	.align		4
.L_26:
        /*0028*/ 	.byte	0x04, 0x17
        /*002a*/ 	.short	(.L_28 - .L_27)
.L_27:
        /*002c*/ 	.word	0x00000000
        /*0030*/ 	.short	0x0004
        /*0032*/ 	.short	0x0018
        /*0034*/ 	.byte	0x00, 0xf5, 0x21, 0x00


	//----- nvinfo : EIATTR_KPARAM_INFO
	.align		4
.L_28:
        /*0038*/ 	.byte	0x04, 0x17
        /*003a*/ 	.short	(.L_30 - .L_29)
.L_29:
        /*003c*/ 	.word	0x00000000
        /*0040*/ 	.short	0x0003
        /*0042*/ 	.short	0x0010
        /*0044*/ 	.byte	0x00, 0xf5, 0x21, 0x00


	//----- nvinfo : EIATTR_KPARAM_INFO
	.align		4
.L_30:
        /*0048*/ 	.byte	0x04, 0x17
        /*004a*/ 	.short	(.L_32 - .L_31)
.L_31:
        /*004c*/ 	.word	0x00000000
        /*0050*/ 	.short	0x0002
        /*0052*/ 	.short	0x0008
        /*0054*/ 	.byte	0x00, 0xf0, 0x11, 0x00


	//----- nvinfo : EIATTR_KPARAM_INFO
	.align		4
.L_32:
        /*0058*/ 	.byte	0x04, 0x17
        /*005a*/ 	.short	(.L_34 - .L_33)
.L_33:
        /*005c*/ 	.word	0x00000000
        /*0060*/ 	.short	0x0001
        /*0062*/ 	.short	0x0004
        /*0064*/ 	.byte	0x00, 0xf0, 0x11, 0x00


	//----- nvinfo : EIATTR_KPARAM_INFO
	.align		4
.L_34:
        /*0068*/ 	.byte	0x04, 0x17
        /*006a*/ 	.short	(.L_36 - .L_35)
.L_35:
        /*006c*/ 	.word	0x00000000
        /*0070*/ 	.short	0x0000
        /*0072*/ 	.short	0x0000
        /*0074*/ 	.byte	0x00, 0xf0, 0x11, 0x00


	//----- nvinfo : EIATTR_SPARSE_MMA_MASK
	.align		4
.L_36:
        /*0078*/ 	.byte	0x03, 0x50
        /*007a*/ 	.short	0x0000


	//----- nvinfo : EIATTR_MAXREG_COUNT
	.align		4
        /*007c*/ 	.byte	0x03, 0x1b
        /*007e*/ 	.short	0x00ff


	//----- nvinfo : EIATTR_NUM_BARRIERS
	.align		4
        /*0080*/ 	.byte	0x02, 0x4c
        /*0082*/ 	.byte	0x01
	.zero		1


	//----- nvinfo : EIATTR_MERCURY_ISA_VERSION
	.align		4
        /*0084*/ 	.byte	0x03, 0x5f
        /*0086*/ 	.short	0x0101


	//----- nvinfo : EIATTR_VRC_CTA_INIT_COUNT
	.align		4
        /*0088*/ 	.byte	0x02, 0x4a
	.zero		1
	.zero		1


	//----- nvinfo : EIATTR_EXIT_INSTR_OFFSETS
	.align		4
        /*008c*/ 	.byte	0x04, 0x1c
        /*008e*/ 	.short	(.L_38 - .L_37)


	//   ....[0]....
.L_37:
        /*0090*/ 	.word	0x00000080


	//   ....[1]....
        /*0094*/ 	.word	0x000011f0


	//----- nvinfo : EIATTR_CBANK_PARAM_SIZE
	.align		4
.L_38:
        /*0098*/ 	.byte	0x03, 0x19
        /*009a*/ 	.short	0x0030


	//----- nvinfo : EIATTR_PARAM_CBANK
	.align		4
        /*009c*/ 	.byte	0x04, 0x0a
        /*009e*/ 	.short	(.L_40 - .L_39)
	.align		4
.L_39:
        /*00a0*/ 	.word	index@(.nv.constant0.annealing_module)
        /*00a4*/ 	.short	0x0380
        /*00a6*/ 	.short	0x0030


	//----- nvinfo : EIATTR_SW_WAR
	.align		4
.L_40:
        /*00a8*/ 	.byte	0x04, 0x36
        /*00aa*/ 	.short	(.L_42 - .L_41)
.L_41:
        /*00ac*/ 	.word	0x00000008
.L_42:


//--------------------- .nv.info.calculate_cut_val --------------------------
	.section	.nv.info.calculate_cut_val,"",@"SHT_CUDA_INFO"
	.sectionflags	@""
	.align	4


	//----- nvinfo : EIATTR_CUDA_API_VERSION
	.align		4
        /*0000*/ 	.byte	0x04, 0x37
        /*0002*/ 	.short	(.L_44 - .L_43)
.L_43:
        /*0004*/ 	.word	0x00000082


	//----- nvinfo : EIATTR_KPARAM_INFO
	.align		4
.L_44:
        /*0008*/ 	.byte	0x04, 0x17
        /*000a*/ 	.short	(.L_46 - .L_45)
.L_45:
        /*000c*/ 	.word	0x00000000
        /*0010*/ 	.short	0x0003
        /*0012*/ 	.short	0x0018
        /*0014*/ 	.byte	0x00, 0xf5, 0x21, 0x00


	//----- nvinfo : EIATTR_KPARAM_INFO
	.align		4
.L_46:
        /*0018*/ 	.byte	0x04, 0x17
        /*001a*/ 	.short	(.L_48 - .L_47)
.L_47:
        /*001c*/ 	.word	0x00000000
        /*0020*/ 	.short	0x0002
        /*0022*/ 	.short	0x0010
        /*0024*/ 	.byte	0x00, 0xf5, 0x21, 0x00


	//----- nvinfo : EIATTR_KPARAM_INFO
	.align		4
.L_48:
        /*0028*/ 	.byte	0x04, 0x17
        /*002a*/ 	.short	(.L_50 - .L_49)
.L_49:
        /*002c*/ 	.word	0x00000000
        /*0030*/ 	.short	0x0001
        /*0032*/ 	.short	0x0008
        /*0034*/ 	.byte	0x00, 0xf5, 0x21, 0x00


	//----- nvinfo : EIATTR_KPARAM_INFO
	.align		4
.L_50:
        /*0038*/ 	.byte	0x04, 0x17
        /*003a*/ 	.short	(.L_52 - .L_51)
.L_51:
        /*003c*/ 	.word	0x00000000
        /*0040*/ 	.short	0x0000
        /*0042*/ 	.short	0x0000
        /*0044*/ 	.byte	0x00, 0xf0, 0x11, 0x00


	//----- nvinfo : EIATTR_SPARSE_MMA_MASK
	.align		4
.L_52:
        /*0048*/ 	.byte	0x03, 0x50
        /*004a*/ 	.short	0x0000


	//----- nvinfo : EIATTR_MAXREG_COUNT
	.align		4
        /*004c*/ 	.byte	0x03, 0x1b
        /*004e*/ 	.short	0x00ff


	//----- nvinfo : EIATTR_NUM_BARRIERS
	.align		4
        /*0050*/ 	.byte	0x02, 0x4c
        /*0052*/ 	.byte	0x01
	.zero		1


	//----- nvinfo : EIATTR_MERCURY_ISA_VERSION
	.align		4
        /*0054*/ 	.byte	0x03, 0x5f
        /*0056*/ 	.short	0x0101


	//----- nvinfo : EIATTR_VRC_CTA_INIT_COUNT
	.align		4
        /*0058*/ 	.byte	0x02, 0x4a
	.zero		1
	.zero		1


	//----- nvinfo : EIATTR_EXIT_INSTR_OFFSETS
	.align		4
        /*005c*/ 	.byte	0x04, 0x1c
        /*005e*/ 	.short	(.L_54 - .L_53)


	//   ....[0]....
.L_53:
        /*0060*/ 	.word	0x00000db0


	//   ....[1]....
        /*0064*/ 	.word	0x00001330


	//----- nvinfo : EIATTR_CRS_STACK_SIZE
	.align		4
.L_54:
        /*0068*/ 	.byte	0x04, 0x1e
        /*006a*/ 	.short	(.L_56 - .L_55)
.L_55:
        /*006c*/ 	.word	0x00000000


	//----- nvinfo : EIATTR_CBANK_PARAM_SIZE
	.align		4
.L_56:
        /*0070*/ 	.byte	0x03, 0x19
        /*0072*/ 	.short	0x0020


	//----- nvinfo : EIATTR_PARAM_CBANK
	.align		4
        /*0074*/ 	.byte	0x04, 0x0a
        /*0076*/ 	.short	(.L_58 - .L_57)
	.align		4
.L_57:
        /*0078*/ 	.word	index@(.nv.constant0.calculate_cut_val)
        /*007c*/ 	.short	0x0380
        /*007e*/ 	.short	0x0020


	//----- nvinfo : EIATTR_SW_WAR
	.align		4
.L_58:
        /*0080*/ 	.byte	0x04, 0x36
        /*0082*/ 	.short	(.L_60 - .L_59)
.L_59:
        /*0084*/ 	.word	0x00000008
.L_60:


//--------------------- .nv.callgraph             --------------------------
	.section	.nv.callgraph,"",@"SHT_CUDA_CALLGRAPH"
	.align	4
	.sectionentsize	8
	.align		4
        /*0000*/ 	.word	0x00000000
	.align		4
        /*0004*/ 	.word	0xffffffff
	.align		4
        /*0008*/ 	.word	0x00000000
	.align		4
        /*000c*/ 	.word	0xfffffffe
	.align		4
        /*0010*/ 	.word	0x00000000
	.align		4
        /*0014*/ 	.word	0xfffffffd
	.align		4
        /*0018*/ 	.word	0x00000000
	.align		4
        /*001c*/ 	.word	0xfffffffc


//--------------------- .nv.constant4             --------------------------
	.section	.nv.constant4,"a",@progbits
	.align	8
	.align		8
.nv.constant4:
        /*0000*/ 	.dword	precalc_xorwow_matrix
	.align		8
        /*0008*/ 	.dword	precalc_xorwow_offset_matrix
	.align		8
        /*0010*/ 	.dword	mrg32k3aM1
	.align		8
        /*0018*/ 	.dword	mrg32k3aM2
	.align		8
        /*0020*/ 	.dword	mrg32k3aM1SubSeq
	.align		8
        /*0028*/ 	.dword	mrg32k3aM2SubSeq
	.align		8
        /*0030*/ 	.dword	mrg32k3aM1Seq
	.align		8
        /*0038*/ 	.dword	mrg32k3aM2Seq


//--------------------- .nv.constant3             --------------------------
	.section	.nv.constant3,"a",@progbits
	.align	8
.nv.constant3:
	.type		__cr_lgamma_table,@object
	.size		__cr_lgamma_table,(.L_8 - __cr_lgamma_table)
__cr_lgamma_table:
        /*0000*/ 	.byte	0x00, 0x00, 0x00, 0x00, 0x00, 0x00, 0x00, 0x00, 0x00, 0x00, 0x00, 0x00, 0x00, 0x00, 0x00, 0x00
        /*0010*/ 	.byte	0xef, 0x39, 0xfa, 0xfe, 0x42, 0x2e, 0xe6, 0x3f, 0x02, 0x20, 0x2a, 0xfa, 0x0b, 0xab, 0xfc, 0x3f
        /*0020*/ 	.byte	0xf9, 0x2c, 0x92, 0x7c, 0xa7, 0x6c, 0x09, 0x40, 0xc9, 0x79, 0x44, 0x3c, 0x64, 0x26, 0x13, 0x40
        /*0030*/ 	.byte	0xca, 0x01, 0xcf, 0x3a, 0x27, 0x51, 0x1a, 0x40, 0x30, 0xcc, 0x2d, 0xf3, 0xe1, 0x0c, 0x21, 0x40
        /*0040*/ 	.byte	0x0d, 0xb7, 0xfc, 0x82, 0x8e, 0x35, 0x25, 0x40
.L_8:


//--------------------- .text.annealing_module    --------------------------
	.section	.text.annealing_module,"ax",@progbits
	.align	128
        .global         annealing_module
        .type           annealing_module,@function
        .size           annealing_module,(.L_x_29 - annealing_module)
        .other          annealing_module,@"STO_CUDA_ENTRY STV_DEFAULT"
annealing_module:
.text.annealing_module:
[----:B------:R-:W-:Y:S01]  /*0000*/  LDC R1, c[0x0][0x37c] ;  /* 0x0000df00ff017b82 */ /* 0x000fe20000000800 */
[----:B------:R-:W0:Y:S07]  /*0010*/  S2R R3, SR_TID.Y ;  /* 0x0000000000037919 */ /* 0x000e2e0000002200 */
[----:B------:R-:W0:Y:S08]  /*0020*/  S2UR UR4, SR_CTAID.Y ;  /* 0x00000000000479c3 */ /* 0x000e300000002600 */
[----:B------:R-:W0:Y:S02]  /*0030*/  LDC R0, c[0x0][0x364] ;  /* 0x0000d900ff007b82 */ /* 0x000e240000000800 */
[----:B0-----:R-:W-:Y:S01]  /*0040*/  IMAD R0, R0, UR4, R3 ;  /* 0x0000000400007c24 */ /* 0x001fe2000f8e0203 */
[----:B------:R-:W-:Y:S01]  /*0050*/  CS2R R10, SR_CLOCKLO ;  /* 0x00000000000a7805 */ /* 0x000fe20000015000 */
[----:B------:R-:W0:Y:S03]  /*0060*/  LDCU UR9, c[0x0][0x384] ;  /* 0x00007080ff0977ac */ /* 0x000e260008000800 */
[----:B0-----:R-:W-:-:S13]  /*0070*/  ISETP.GE.AND P0, PT, R0, UR9, PT ;  /* 0x0000000900007c0c */ /* 0x001fda000bf06270 */
[----:B------:R-:W-:Y:S05]  /*0080*/  @P0 EXIT ;  /* 0x000000000000094d */ /* 0x000fea0003800000 */
[----:B------:R-:W0:Y:S01]  /*0090*/  LDCU.64 UR4, c[0x0][0x390] ;  /* 0x00007200ff0477ac */ /* 0x000e220008000a00 */
[----:B------:R-:W1:Y:S01]  /*00a0*/  LDCU.64 UR10, c[0x0][0x358] ;  /* 0x00006b00ff0a77ac */ /* 0x000e620008000a00 */
[----:B0-----:R-:W-:-:S04]  /*00b0*/  IADD3 R2, P0, PT, R0, UR4, RZ ;  /* 0x0000000400027c10 */ /* 0x001fc8000ff1e0ff */
[----:B------:R-:W-:-:S05]  /*00c0*/  IADD3.X R3, PT, PT, RZ, UR5, RZ, P0, !PT ;  /* 0x00000005ff037c10 */ /* 0x000fca00087fe4ff */
[----:B-1----:R-:W2:Y:S01]  /*00d0*/  LDG.E.S8 R2, desc[UR10][R2.64] ;  /* 0x0000000a02027981 */ /* 0x002ea2000c1e1300 */
[----:B------:R-:W-:Y:S01]  /*00e0*/  UISETP.GE.U32.AND UP0, UPT, UR9, 0x10, UPT ;  /* 0x000000100900788c */ /* 0x000fe2000bf06070 */
[----:B------:R-:W-:Y:S01]  /*00f0*/  BAR.SYNC.DEFER_BLOCKING 0x0 ;  /* 0x0000000000007b1d */ /* 0x000fe20000010000 */
[C---:B------:R-:W-:Y:S01]  /*0100*/  IADD3 R9, P0, PT, R0.reuse, R10, RZ ;  /* 0x0000000a00097210 */ /* 0x040fe20007f1e0ff */
[----:B------:R-:W-:Y:S01]  /*0110*/  IMAD R6, R0, UR9, RZ ;  /* 0x0000000900067c24 */ /* 0x000fe2000f8e02ff */
[----:B------:R-:W-:Y:S01]  /*0120*/  ULOP3.LUT UR6, UR9, 0xf, URZ, 0xc0, !UPT ;  /* 0x0000000f09067892 */ /* 0x000fe2000f8ec0ff */
[----:B------:R-:W-:Y:S01]  /*0130*/  IMAD.MOV.U32 R7, RZ, RZ, RZ ;  /* 0x000000ffff077224 */ /* 0x000fe200078e00ff */
[----:B------:R-:W-:Y:S02]  /*0140*/  IADD3.X R10, PT, PT, RZ, R11, RZ, P0, !PT ;  /* 0x0000000bff0a7210 */ /* 0x000fe400007fe4ff */
[----:B------:R-:W-:Y:S01]  /*0150*/  LOP3.LUT R9, R9, 0xaad26b49, RZ, 0x3c, !PT ;  /* 0xaad26b4909097812 */ /* 0x000fe200078e3cff */
[----:B--2---:R0:W1:Y:S01]  /*0160*/  I2F.S16 R8, R2 ;  /* 0x0000000200087306 */ /* 0x0040620000101400 */
[----:B------:R-:W-:Y:S06]  /*0170*/  BRA.U !UP0, `(.L_x_0) ;  /* 0x00000005088c7547 */ /* 0x000fec000b800000 */
[----:B------:R-:W2:Y:S01]  /*0180*/  LDCU.64 UR4, c[0x0][0x3a0] ;  /* 0x00007400ff0477ac */ /* 0x000ea20008000a00 */
[----:B------:R-:W0:Y:S01]  /*0190*/  LDCU.64 UR12, c[0x0][0x398] ;  /* 0x00007300ff0c77ac */ /* 0x000e220008000a00 */
[----:B------:R-:W-:-:S04]  /*01a0*/  ULOP3.LUT UR7, UR9, 0x7ffffff0, URZ, 0xc0, !UPT ;  /* 0x7ffffff009077892 */ /* 0x000fc8000f8ec0ff */
[----:B------:R-:W-:Y:S02]  /*01b0*/  UIADD3 UR8, UPT, UPT, -UR7, URZ, URZ ;  /* 0x000000ff07087290 */ /* 0x000fe4000fffe1ff */
[----:B------:R-:W-:Y:S01]  /*01c0*/  MOV R7, UR7 ;  /* 0x0000000700077c02 */ /* 0x000fe20008000f00 */
[----:B--2---:R-:W-:Y:S01]  /*01d0*/  UIADD3 UR4, UP0, UPT, UR4, 0x20, URZ ;  /* 0x0000002004047890 */ /* 0x004fe2000ff1e0ff */
[----:B0-----:R-:W-:-:S03]  /*01e0*/  IADD3 R2, P0, PT, R6, UR12, RZ ;  /* 0x0000000c06027c10 */ /* 0x001fc6000ff1e0ff */
[----:B------:R-:W-:Y:S02]  /*01f0*/  UIADD3.X UR5, UPT, UPT, URZ, UR5, URZ, UP0, !UPT ;  /* 0x00000005ff057290 */ /* 0x000fe400087fe4ff */
[----:B------:R-:W-:Y:S01]  /*0200*/  IMAD.U32 R4, RZ, RZ, UR4 ;  /* 0x00000004ff047e24 */ /* 0x000fe2000f8e00ff */
[----:B------:R-:W-:-:S03]  /*0210*/  IADD3 R2, P1, PT, R2, 0x7, RZ ;  /* 0x0000000702027810 */ /* 0x000fc60007f3e0ff */
[----:B------:R-:W-:Y:S02]  /*0220*/  MOV R5, UR5 ;  /* 0x0000000500057c02 */ /* 0x000fe40008000f00 */
[----:B------:R-:W-:-:S08]  /*0230*/  IADD3.X R3, PT, PT, RZ, UR13, RZ, P1, P0 ;  /* 0x0000000dff037c10 */ /* 0x000fd00008fe04ff */
.L_x_1:
[----:B------:R-:W2:Y:S04]  /*0240*/  LDG.E.S8 R13, desc[UR10][R2.64+-0x6] ;  /* 0xfffffa0a020d7981 */ /* 0x000ea8000c1e1300 */
[----:B------:R-:W2:Y:S04]  /*0250*/  LDG.E R14, desc[UR10][R4.64+-0x1c] ;  /* 0xffffe40a040e7981 */ /* 0x000ea8000c1e1900 */
[----:B------:R-:W3:Y:S04]  /*0260*/  LDG.E.S8 R11, desc[UR10][R2.64+-0x7] ;  /* 0xfffff90a020b7981 */ /* 0x000ee8000c1e1300 */
[----:B------:R-:W3:Y:S04]  /*0270*/  LDG.E R12, desc[UR10][R4.64+-0x20] ;  /* 0xffffe00a040c7981 */ /* 0x000ee8000c1e1900 */
[----:B------:R-:W4:Y:S04]  /*0280*/  LDG.E.S8 R15, desc[UR10][R2.64+-0x5] ;  /* 0xfffffb0a020f7981 */ /* 0x000f28000c1e1300 */
[----:B------:R-:W4:Y:S04]  /*0290*/  LDG.E R20, desc[UR10][R4.64+-0x18] ;  /* 0xffffe80a04147981 */ /* 0x000f28000c1e1900 */
[----:B------:R-:W5:Y:S04]  /*02a0*/  LDG.E.S8 R21, desc[UR10][R2.64+-0x4] ;  /* 0xfffffc0a02157981 */ /* 0x000f68000c1e1300 */
[----:B------:R-:W5:Y:S04]  /*02b0*/  LDG.E R22, desc[UR10][R4.64+-0x14] ;  /* 0xffffec0a04167981 */ /* 0x000f68000c1e1900 */
[----:B------:R-:W5:Y:S04]  /*02c0*/  LDG.E.S8 R23, desc[UR10][R2.64+-0x3] ;  /* 0xfffffd0a02177981 */ /* 0x000f68000c1e1300 */
[----:B------:R-:W5:Y:S04]  /*02d0*/  LDG.E R24, desc[UR10][R4.64+-0x10] ;  /* 0xfffff00a04187981 */ /* 0x000f68000c1e1900 */
[----:B------:R-:W5:Y:S04]  /*02e0*/  LDG.E.S8 R16, desc[UR10][R2.64+-0x2] ;  /* 0xfffffe0a02107981 */ /* 0x000f68000c1e1300 */
[----:B------:R-:W5:Y:S04]  /*02f0*/  LDG.E R17, desc[UR10][R4.64+-0xc] ;  /* 0xfffff40a04117981 */ /* 0x000f68000c1e1900 */
[----:B------:R-:W5:Y:S04]  /*0300*/  LDG.E.S8 R18, desc[UR10][R2.64+-0x1] ;  /* 0xffffff0a02127981 */ /* 0x000f68000c1e1300 */
[----:B------:R-:W5:Y:S01]  /*0310*/  LDG.E R19, desc[UR10][R4.64+-0x8] ;  /* 0xfffff80a04137981 */ /* 0x000f62000c1e1900 */
[----:B--2---:R-:W-:-:S03]  /*0320*/  IMAD R26, R13, R14, RZ ;  /* 0x0000000e0d1a7224 */ /* 0x004fc600078e02ff */
[----:B------:R-:W2:Y:S04]  /*0330*/  LDG.E.S8 R14, desc[UR10][R2.64] ;  /* 0x0000000a020e7981 */ /* 0x000ea8000c1e1300 */
[----:B------:R-:W2:Y:S01]  /*0340*/  LDG.E R13, desc[UR10][R4.64+-0x4] ;  /* 0xfffffc0a040d7981 */ /* 0x000ea2000c1e1900 */
[----:B---3--:R-:W-:-:S03]  /*0350*/  IMAD R25, R11, R12, RZ ;  /* 0x0000000c0b197224 */ /* 0x008fc600078e02ff */
[----:B------:R-:W3:Y:S04]  /*0360*/  LDG.E.S8 R12, desc[UR10][R2.64+0x1] ;  /* 0x0000010a020c7981 */ /* 0x000ee8000c1e1300 */
[----:B------:R-:W3:Y:S01]  /*0370*/  LDG.E R11, desc[UR10][R4.64] ;  /* 0x0000000a040b7981 */ /* 0x000ee2000c1e1900 */
[----:B------:R-:W-:Y:S01]  /*0380*/  I2FP.F32.S32 R25, R25 ;  /* 0x0000001900197245 */ /* 0x000fe20000201400 */
[----:B----4-:R-:W-:Y:S01]  /*0390*/  IMAD R15, R15, R20, RZ ;  /* 0x000000140f0f7224 */ /* 0x010fe200078e02ff */
[----:B------:R-:W-:-:S03]  /*03a0*/  I2FP.F32.S32 R26, R26 ;  /* 0x0000001a001a7245 */ /* 0x000fc60000201400 */
[----:B-1----:R-:W-:Y:S01]  /*03b0*/  FADD R25, R25, R8 ;  /* 0x0000000819197221 */ /* 0x002fe20000000000 */
[----:B------:R-:W-:Y:S02]  /*03c0*/  I2FP.F32.S32 R8, R15 ;  /* 0x0000000f00087245 */ /* 0x000fe40000201400 */
[----:B------:R-:W4:Y:S01]  /*03d0*/  LDG.E R15, desc[UR10][R4.64+0x4] ;  /* 0x0000040a040f7981 */ /* 0x000f22000c1e1900 */
[----:B------:R-:W-:Y:S01]  /*03e0*/  FADD R25, R25, R26 ;  /* 0x0000001a19197221 */ /* 0x000fe20000000000 */
[----:B-----5:R-:W-:-:S03]  /*03f0*/  IMAD R21, R21, R22, RZ ;  /* 0x0000001615157224 */ /* 0x020fc600078e02ff */
[----:B------:R-:W-:Y:S02]  /*0400*/  FADD R25, R25, R8 ;  /* 0x0000000819197221 */ /* 0x000fe40000000000 */
[----:B------:R-:W4:Y:S01]  /*0410*/  LDG.E.S8 R8, desc[UR10][R2.64+0x2] ;  /* 0x0000020a02087981 */ /* 0x000f22000c1e1300 */
[----:B------:R-:W-:Y:S01]  /*0420*/  I2FP.F32.S32 R20, R21 ;  /* 0x0000001500147245 */ /* 0x000fe20000201400 */
[----:B------:R-:W-:-:S04]  /*0430*/  IMAD R23, R23, R24, RZ ;  /* 0x0000001817177224 */ /* 0x000fc800078e02ff */
[----:B------:R-:W-:Y:S01]  /*0440*/  FADD R20, R25, R20 ;  /* 0x0000001419147221 */ /* 0x000fe20000000000 */
[----:B------:R-:W-:Y:S01]  /*0450*/  I2FP.F32.S32 R23, R23 ;  /* 0x0000001700177245 */ /* 0x000fe20000201400 */
[----:B------:R-:W-:Y:S02]  /*0460*/  IMAD R21, R16, R17, RZ ;  /* 0x0000001110157224 */ /* 0x000fe400078e02ff */
[----:B------:R-:W5:Y:S04]  /*0470*/  LDG.E.S8 R17, desc[UR10][R2.64+0x3] ;  /* 0x0000030a02117981 */ /* 0x000f68000c1e1300 */
[----:B------:R-:W5:Y:S01]  /*0480*/  LDG.E R16, desc[UR10][R4.64+0x8] ;  /* 0x0000080a04107981 */ /* 0x000f62000c1e1900 */
[----:B------:R-:W-:-:S03]  /*0490*/  IMAD R24, R18, R19, RZ ;  /* 0x0000001312187224 */ /* 0x000fc600078e02ff */
[----:B------:R-:W5:Y:S01]  /*04a0*/  LDG.E.S8 R18, desc[UR10][R2.64+0x4] ;  /* 0x0000040a02127981 */ /* 0x000f62000c1e1300 */
[----:B------:R-:W-:Y:S01]  /*04b0*/  I2FP.F32.S32 R22, R21 ;  /* 0x0000001500167245 */ /* 0x000fe20000201400 */
[----:B------:R-:W-:Y:S02]  /*04c0*/  FADD R23, R20, R23 ;  /* 0x0000001714177221 */ /* 0x000fe40000000000 */
[----:B------:R-:W5:Y:S01]  /*04d0*/  LDG.E R19, desc[UR10][R4.64+0xc] ;  /* 0x00000c0a04137981 */ /* 0x000f62000c1e1900 */
[----:B------:R-:W-:-:S03]  /*04e0*/  I2FP.F32.S32 R25, R24 ;  /* 0x0000001800197245 */ /* 0x000fc60000201400 */
[----:B------:R-:W5:Y:S01]  /*04f0*/  LDG.E.S8 R20, desc[UR10][R2.64+0x5] ;  /* 0x0000050a02147981 */ /* 0x000f62000c1e1300 */
[----:B------:R-:W-:-:S03]  /*0500*/  FADD R26, R23, R22 ;  /* 0x00000016171a7221 */ /* 0x000fc60000000000 */
[----:B------:R-:W5:Y:S01]  /*0510*/  LDG.E R21, desc[UR10][R4.64+0x10] ;  /* 0x0000100a04157981 */ /* 0x000f62000c1e1900 */
[----:B------:R-:W-:-:S03]  /*0520*/  FADD R26, R26, R25 ;  /* 0x000000191a1a7221 */ /* 0x000fc60000000000 */
[----:B------:R-:W5:Y:S04]  /*0530*/  LDG.E.S8 R22, desc[UR10][R2.64+0x6] ;  /* 0x0000060a02167981 */ /* 0x000f68000c1e1300 */
[----:B------:R-:W5:Y:S04]  /*0540*/  LDG.E R23, desc[UR10][R4.64+0x14] ;  /* 0x0000140a04177981 */ /* 0x000f68000c1e1900 */
[----:B------:R-:W5:Y:S04]  /*0550*/  LDG.E.S8 R25, desc[UR10][R2.64+0x7] ;  /* 0x0000070a02197981 */ /* 0x000f68000c1e1300 */
[----:B------:R-:W5:Y:S01]  /*0560*/  LDG.E R24, desc[UR10][R4.64+0x18] ;  /* 0x0000180a04187981 */ /* 0x000f62000c1e1900 */
[----:B--2---:R-:W-:-:S02]  /*0570*/  IMAD R13, R14, R13, RZ ;  /* 0x0000000d0e0d7224 */ /* 0x004fc400078e02ff */
[----:B---3--:R-:W-:Y:S02]  /*0580*/  IMAD R14, R12, R11, RZ ;  /* 0x0000000b0c0e7224 */ /* 0x008fe400078e02ff */
[----:B------:R0:W2:Y:S04]  /*0590*/  LDG.E.S8 R12, desc[UR10][R2.64+0x8] ;  /* 0x0000080a020c7981 */ /* 0x0000a8000c1e1300 */
[----:B------:R1:W2:Y:S01]  /*05a0*/  LDG.E R11, desc[UR10][R4.64+0x1c] ;  /* 0x00001c0a040b7981 */ /* 0x0002a2000c1e1900 */
[----:B------:R-:W-:Y:S02]  /*05b0*/  I2FP.F32.S32 R13, R13 ;  /* 0x0000000d000d7245 */ /* 0x000fe40000201400 */
[----:B------:R-:W-:-:S03]  /*05c0*/  I2FP.F32.S32 R14, R14 ;  /* 0x0000000e000e7245 */ /* 0x000fc60000201400 */
[----:B------:R-:W-:Y:S01]  /*05d0*/  FADD R13, R26, R13 ;  /* 0x0000000d1a0d7221 */ /* 0x000fe20000000000 */
[----:B----4-:R-:W-:-:S03]  /*05e0*/  IMAD R8, R8, R15, RZ ;  /* 0x0000000f08087224 */ /* 0x010fc600078e02ff */
[----:B------:R-:W-:Y:S02]  /*05f0*/  FADD R13, R13, R14 ;  /* 0x0000000e0d0d7221 */ /* 0x000fe40000000000 */
[----:B------:R-:W-:-:S05]  /*0600*/  I2FP.F32.S32 R8, R8 ;  /* 0x0000000800087245 */ /* 0x000fca0000201400 */
[----:B------:R-:W-:Y:S01]  /*0610*/  FADD R8, R13, R8 ;  /* 0x000000080d087221 */ /* 0x000fe20000000000 */
[----:B-----5:R-:W-:-:S05]  /*0620*/  IMAD R16, R17, R16, RZ ;  /* 0x0000001011107224 */ /* 0x020fca00078e02ff */
[----:B------:R-:W-:Y:S01]  /*0630*/  I2FP.F32.S32 R15, R16 ;  /* 0x00000010000f7245 */ /* 0x000fe20000201400 */
[----:B------:R-:W-:-:S04]  /*0640*/  IMAD R18, R18, R19, RZ ;  /* 0x0000001312127224 */ /* 0x000fc800078e02ff */
[----:B------:R-:W-:Y:S01]  /*0650*/  FADD R8, R8, R15 ;  /* 0x0000000f08087221 */ /* 0x000fe20000000000 */
[----:B------:R-:W-:Y:S01]  /*0660*/  I2FP.F32.S32 R13, R18 ;  /* 0x00000012000d7245 */ /* 0x000fe20000201400 */
[----:B------:R-:W-:Y:S01]  /*0670*/  IMAD R20, R20, R21, RZ ;  /* 0x0000001514147224 */ /* 0x000fe200078e02ff */
[----:B------:R-:W-:-:S03]  /*0680*/  UIADD3 UR8, UPT, UPT, UR8, 0x10, URZ ;  /* 0x0000001008087890 */ /* 0x000fc6000fffe0ff */
[----:B------:R-:W-:Y:S01]  /*0690*/  FADD R8, R8, R13 ;  /* 0x0000000d08087221 */ /* 0x000fe20000000000 */
[----:B------:R-:W-:Y:S01]  /*06a0*/  I2FP.F32.S32 R15, R20 ;  /* 0x00000014000f7245 */ /* 0x000fe20000201400 */
[----:B------:R-:W-:Y:S01]  /*06b0*/  IMAD R22, R22, R23, RZ ;  /* 0x0000001716167224 */ /* 0x000fe200078e02ff */
[----:B------:R-:W-:-:S03]  /*06c0*/  UISETP.NE.AND UP0, UPT, UR8, URZ, UPT ;  /* 0x000000ff0800728c */ /* 0x000fc6000bf05270 */
[----:B------:R-:W-:Y:S01]  /*06d0*/  FADD R8, R8, R15 ;  /* 0x0000000f08087221 */ /* 0x000fe20000000000 */
[----:B------:R-:W-:Y:S01]  /*06e0*/  I2FP.F32.S32 R13, R22 ;  /* 0x00000016000d7245 */ /* 0x000fe20000201400 */
[----:B------:R-:W-:-:S04]  /*06f0*/  IMAD R24, R25, R24, RZ ;  /* 0x0000001819187224 */ /* 0x000fc800078e02ff */
[----:B------:R-:W-:Y:S01]  /*0700*/  FADD R8, R8, R13 ;  /* 0x0000000d08087221 */ /* 0x000fe20000000000 */
[----:B------:R-:W-:Y:S02]  /*0710*/  I2FP.F32.S32 R15, R24 ;  /* 0x00000018000f7245 */ /* 0x000fe40000201400 */
[----:B0-----:R-:W-:Y:S02]  /*0720*/  IADD3 R2, P0, PT, R2, 0x10, RZ ;  /* 0x0000001002027810 */ /* 0x001fe40007f1e0ff */
[----:B-1----:R-:W-:Y:S01]  /*0730*/  IADD3 R4, P1, PT, R4, 0x40, RZ ;  /* 0x0000004004047810 */ /* 0x002fe20007f3e0ff */
[----:B------:R-:W-:Y:S02]  /*0740*/  FADD R8, R8, R15 ;  /* 0x0000000f08087221 */ /* 0x000fe40000000000 */
[----:B------:R-:W-:Y:S01]  /*0750*/  IMAD.X R3, RZ, RZ, R3, P0 ;  /* 0x000000ffff037224 */ /* 0x000fe200000e0603 */
[----:B------:R-:W-:Y:S01]  /*0760*/  IADD3.X R5, PT, PT, RZ, R5, RZ, P1, !PT ;  /* 0x00000005ff057210 */ /* 0x000fe20000ffe4ff */
[----:B--2---:R-:W-:-:S05]  /*0770*/  IMAD R11, R12, R11, RZ ;  /* 0x0000000b0c0b7224 */ /* 0x004fca00078e02ff */
[----:B------:R-:W-:-:S05]  /*0780*/  I2FP.F32.S32 R11, R11 ;  /* 0x0000000b000b7245 */ /* 0x000fca0000201400 */
[----:B------:R-:W-:Y:S01]  /*0790*/  FADD R8, R8, R11 ;  /* 0x0000000b08087221 */ /* 0x000fe20000000000 */
[----:B------:R-:W-:Y:S06]  /*07a0*/  BRA.U UP0, `(.L_x_1) ;  /* 0xfffffff900a47547 */ /* 0x000fec000b83ffff */
.L_x_0:
[----:B------:R-:W-:Y:S01]  /*07b0*/  UISETP.NE.AND UP0, UPT, UR6, URZ, UPT ;  /* 0x000000ff0600728c */ /* 0x000fe2000bf05270 */
[----:B------:R-:W-:Y:S01]  /*07c0*/  LOP3.LUT R10, R10, 0xf7dcefdd, RZ, 0x3c, !PT ;  /* 0xf7dcefdd0a0a7812 */ /* 0x000fe200078e3cff */
[----:B------:R-:W-:-:S07]  /*07d0*/  IMAD R9, R9, 0x4182bed5, RZ ;  /* 0x4182bed509097824 */ /* 0x000fce00078e02ff */
[----:B------:R-:W-:Y:S05]  /*07e0*/  BRA.U !UP0, `(.L_x_2) ;  /* 0x0000000508c07547 */ /* 0x000fea000b800000 */
[----:B------:R-:W-:Y:S02]  /*07f0*/  UISETP.GE.U32.AND UP0, UPT, UR6, 0x8, UPT ;  /* 0x000000080600788c */ /* 0x000fe4000bf06070 */
[----:B------:R-:W-:-:S04]  /*0800*/  ULOP3.LUT UR5, UR9, 0x7, URZ, 0xc0, !UPT ;  /* 0x0000000709057892 */ /* 0x000fc8000f8ec0ff */
[----:B------:R-:W-:-:S03]  /*0810*/  UISETP.NE.AND UP1, UPT, UR5, URZ, UPT ;  /* 0x000000ff0500728c */ /* 0x000fc6000bf25270 */
[----:B------:R-:W-:Y:S08]  /*0820*/  BRA.U !UP0, `(.L_x_3) ;  /* 0x0000000108c47547 */ /* 0x000ff0000b800000 */
[----:B0-----:R-:W0:Y:S01]  /*0830*/  LDC.64 R2, c[0x0][0x3a0] ;  /* 0x0000e800ff027b82 */ /* 0x001e220000000a00 */
[----:B------:R-:W2:Y:S01]  /*0840*/  LDCU.64 UR6, c[0x0][0x398] ;  /* 0x00007300ff0677ac */ /* 0x000ea20008000a00 */
[----:B------:R-:W-:-:S04]  /*0850*/  IADD3 R20, PT, PT, R6, R7, RZ ;  /* 0x0000000706147210 */ /* 0x000fc80007ffe0ff */
[----:B--2---:R-:W-:Y:S02]  /*0860*/  IADD3 R20, P0, PT, R20, UR6, RZ ;  /* 0x0000000614147c10 */ /* 0x004fe4000ff1e0ff */
[----:B------:R-:W-:-:S03]  /*0870*/  IADD3 R4, P1, P2, R7, UR6, R6 ;  /* 0x0000000607047c10 */ /* 0x000fc6000fa3e006 */
[----:B------:R-:W-:Y:S01]  /*0880*/  IMAD.X R21, RZ, RZ, UR7, P0 ;  /* 0x00000007ff157e24 */ /* 0x000fe200080e06ff */
[----:B------:R-:W-:Y:S01]  /*0890*/  IADD3.X R5, PT, PT, RZ, UR7, RZ, P1, P2 ;  /* 0x00000007ff057c10 */ /* 0x000fe20008fe44ff */
[----:B0-----:R-:W-:-:S04]  /*08a0*/  IMAD.WIDE.U32 R2, R7, 0x4, R2 ;  /* 0x0000000407027825 */ /* 0x001fc800078e0002 */
[----:B------:R-:W2:Y:S04]  /*08b0*/  LDG.E.S8 R21, desc[UR10][R20.64] ;  /* 0x0000000a14157981 */ /* 0x000ea8000c1e1300 */
[----:B------:R-:W2:Y:S04]  /*08c0*/  LDG.E R22, desc[UR10][R2.64] ;  /* 0x0000000a02167981 */ /* 0x000ea8000c1e1900 */
[----:B------:R-:W3:Y:S04]  /*08d0*/  LDG.E R24, desc[UR10][R2.64+0x4] ;  /* 0x0000040a02187981 */ /* 0x000ee8000c1e1900 */
[----:B------:R-:W3:Y:S04]  /*08e0*/  LDG.E.S8 R23, desc[UR10][R4.64+0x1] ;  /* 0x0000010a04177981 */ /* 0x000ee8000c1e1300 */
[----:B------:R-:W4:Y:S04]  /*08f0*/  LDG.E R26, desc[UR10][R2.64+0x8] ;  /* 0x0000080a021a7981 */ /* 0x000f28000c1e1900 */
[----:B------:R-:W4:Y:S04]  /*0900*/  LDG.E.S8 R25, desc[UR10][R4.64+0x2] ;  /* 0x0000020a04197981 */ /* 0x000f28000c1e1300 */
[----:B------:R-:W5:Y:S04]  /*0910*/  LDG.E R17, desc[UR10][R2.64+0xc] ;  /* 0x00000c0a02117981 */ /* 0x000f68000c1e1900 */
[----:B------:R-:W5:Y:S04]  /*0920*/  LDG.E.S8 R18, desc[UR10][R4.64+0x3] ;  /* 0x0000030a04127981 */ /* 0x000f68000c1e1300 */
[----:B------:R-:W5:Y:S04]  /*0930*/  LDG.E R16, desc[UR10][R2.64+0x10] ;  /* 0x0000100a02107981 */ /* 0x000f68000c1e1900 */
[----:B------:R-:W5:Y:S04]  /*0940*/  LDG.E.S8 R15, desc[UR10][R4.64+0x4] ;  /* 0x0000040a040f7981 */ /* 0x000f68000c1e1300 */
[----:B------:R-:W5:Y:S04]  /*0950*/  LDG.E R13, desc[UR10][R2.64+0x14] ;  /* 0x0000140a020d7981 */ /* 0x000f68000c1e1900 */
[----:B------:R-:W5:Y:S04]  /*0960*/  LDG.E.S8 R14, desc[UR10][R4.64+0x5] ;  /* 0x0000050a040e7981 */ /* 0x000f68000c1e1300 */
[----:B------:R-:W5:Y:S04]  /*0970*/  LDG.E R11, desc[UR10][R2.64+0x18] ;  /* 0x0000180a020b7981 */ /* 0x000f68000c1e1900 */
[----:B------:R-:W5:Y:S04]  /*0980*/  LDG.E.S8 R12, desc[UR10][R4.64+0x6] ;  /* 0x0000060a040c7981 */ /* 0x000f68000c1e1300 */
[----:B------:R-:W5:Y:S04]  /*0990*/  LDG.E.S8 R19, desc[UR10][R4.64+0x7] ;  /* 0x0000070a04137981 */ /* 0x000f68000c1e1300 */
[----:B------:R-:W5:Y:S01]  /*09a0*/  LDG.E R20, desc[UR10][R2.64+0x1c] ;  /* 0x00001c0a02147981 */ /* 0x000f62000c1e1900 */
[----:B------:R-:W-:Y:S01]  /*09b0*/  IADD3 R7, PT, PT, R7, 0x8, RZ ;  /* 0x0000000807077810 */ /* 0x000fe20007ffe0ff */
[----:B--2---:R-:W-:-:S05]  /*09c0*/  IMAD R21, R21, R22, RZ ;  /* 0x0000001615157224 */ /* 0x004fca00078e02ff */
[----:B------:R-:W-:Y:S01]  /*09d0*/  I2FP.F32.S32 R21, R21 ;  /* 0x0000001500157245 */ /* 0x000fe20000201400 */
[----:B---3--:R-:W-:-:S04]  /*09e0*/  IMAD R23, R23, R24, RZ ;  /* 0x0000001817177224 */ /* 0x008fc800078e02ff */
[----:B-1----:R-:W-:Y:S01]  /*09f0*/  FADD R21, R8, R21 ;  /* 0x0000001508157221 */ /* 0x002fe20000000000 */
[----:B------:R-:W-:Y:S01]  /*0a00*/  I2FP.F32.S32 R22, R23 ;  /* 0x0000001700167245 */ /* 0x000fe20000201400 */
[----:B----4-:R-:W-:-:S04]  /*0a10*/  IMAD R25, R25, R26, RZ ;  /* 0x0000001a19197224 */ /* 0x010fc800078e02ff */
[----:B------:R-:W-:Y:S01]  /*0a20*/  FADD R21, R21, R22 ;  /* 0x0000001615157221 */ /* 0x000fe20000000000 */
[----:B------:R-:W-:Y:S01]  /*0a30*/  I2FP.F32.S32 R8, R25 ;  /* 0x0000001900087245 */ /* 0x000fe20000201400 */
[----:B-----5:R-:W-:-:S04]  /*0a40*/  IMAD R17, R18, R17, RZ ;  /* 0x0000001112117224 */ /* 0x020fc800078e02ff */
[----:B------:R-:W-:Y:S01]  /*0a50*/  FADD R8, R21, R8 ;  /* 0x0000000815087221 */ /* 0x000fe20000000000 */
[----:B------:R-:W-:Y:S01]  /*0a60*/  I2FP.F32.S32 R17, R17 ;  /* 0x0000001100117245 */ /* 0x000fe20000201400 */
[----:B------:R-:W-:-:S04]  /*0a70*/  IMAD R15, R15, R16, RZ ;  /* 0x000000100f0f7224 */ /* 0x000fc800078e02ff */
        /* <DEDUP_REMOVED lines=10> */
[----:B------:R-:W-:-:S05]  /*0b20*/  I2FP.F32.S32 R19, R19 ;  /* 0x0000001300137245 */ /* 0x000fca0000201400 */
[----:B------:R-:W-:-:S07]  /*0b30*/  FADD R8, R8, R19 ;  /* 0x0000001308087221 */ /* 0x000fce0000000000 */
.L_x_3:
[----:B------:R-:W-:Y:S05]  /*0b40*/  BRA.U !UP1, `(.L_x_2) ;  /* 0x0000000109e87547 */ /* 0x000fea000b800000 */
[----:B------:R-:W-:Y:S02]  /*0b50*/  UISETP.GE.U32.AND UP0, UPT, UR5, 0x4, UPT ;  /* 0x000000040500788c */ /* 0x000fe4000bf06070 */
[----:B------:R-:W-:-:S04]  /*0b60*/  ULOP3.LUT UR4, UR9, 0x3, URZ, 0xc0, !UPT ;  /* 0x0000000309047892 */ /* 0x000fc8000f8ec0ff */
[----:B------:R-:W-:-:S03]  /*0b70*/  UISETP.NE.AND UP1, UPT, UR4, URZ, UPT ;  /* 0x000000ff0400728c */ /* 0x000fc6000bf25270 */
[----:B------:R-:W-:Y:S08]  /*0b80*/  BRA.U !UP0, `(.L_x_4) ;  /* 0x0000000108747547 */ /* 0x000ff0000b800000 */
[----:B------:R-:W2:Y:S01]  /*0b90*/  LDC.64 R4, c[0x0][0x3a0] ;  /* 0x0000e800ff047b82 */ /* 0x000ea20000000a00 */
[----:B------:R-:W3:Y:S01]  /*0ba0*/  LDCU.64 UR6, c[0x0][0x398] ;  /* 0x00007300ff0677ac */ /* 0x000ee20008000a00 */
[----:B------:R-:W-:-:S04]  /*0bb0*/  IADD3 R12, PT, PT, R6, R7, RZ ;  /* 0x00000007060c7210 */ /* 0x000fc80007ffe0ff */
[----:B---3--:R-:W-:Y:S02]  /*0bc0*/  IADD3 R12, P0, PT, R12, UR6, RZ ;  /* 0x000000060c0c7c10 */ /* 0x008fe4000ff1e0ff */
[C---:B0-----:R-:W-:Y:S01]  /*0bd0*/  IADD3 R2, P1, P2, R7.reuse, UR6, R6 ;  /* 0x0000000607027c10 */ /* 0x041fe2000fa3e006 */
[----:B--2---:R-:W-:-:S03]  /*0be0*/  IMAD.WIDE.U32 R4, R7, 0x4, R4 ;  /* 0x0000000407047825 */ /* 0x004fc600078e0004 */
[----:B------:R-:W-:Y:S01]  /*0bf0*/  IADD3.X R3, PT, PT, RZ, UR7, RZ, P1, P2 ;  /* 0x00000007ff037c10 */ /* 0x000fe20008fe44ff */
[----:B------:R-:W-:Y:S01]  /*0c00*/  IMAD.X R13, RZ, RZ, UR7, P0 ;  /* 0x00000007ff0d7e24 */ /* 0x000fe200080e06ff */
[----:B------:R-:W2:Y:S04]  /*0c10*/  LDG.E R11, desc[UR10][R4.64] ;  /* 0x0000000a040b7981 */ /* 0x000ea8000c1e1900 */
[----:B------:R-:W2:Y:S04]  /*0c20*/  LDG.E.S8 R12, desc[UR10][R12.64] ;  /* 0x0000000a0c0c7981 */ /* 0x000ea8000c1e1300 */
[----:B------:R-:W3:Y:S04]  /*0c30*/  LDG.E R15, desc[UR10][R4.64+0x4] ;  /* 0x0000040a040f7981 */ /* 0x000ee8000c1e1900 */
[----:B------:R-:W3:Y:S04]  /*0c40*/  LDG.E.S8 R14, desc[UR10][R2.64+0x1] ;  /* 0x0000010a020e7981 */ /* 0x000ee8000c1e1300 */
[----:B------:R-:W4:Y:S04]  /*0c50*/  LDG.E R17, desc[UR10][R4.64+0x8] ;  /* 0x0000080a04117981 */ /* 0x000f28000c1e1900 */
[----:B------:R-:W4:Y:S04]  /*0c60*/  LDG.E.S8 R16, desc[UR10][R2.64+0x2] ;  /* 0x0000020a02107981 */ /* 0x000f28000c1e1300 */
        /* <DEDUP_REMOVED lines=13> */
[----:B------:R-:W-:-:S05]  /*0d40*/  I2FP.F32.S32 R18, R18 ;  /* 0x0000001200127245 */ /* 0x000fca0000201400 */
[----:B------:R-:W-:-:S07]  /*0d50*/  FADD R8, R11, R18 ;  /* 0x000000120b087221 */ /* 0x000fce0000000000 */
.L_x_4:
[----:B------:R-:W-:Y:S05]  /*0d60*/  BRA.U !UP1, `(.L_x_2) ;  /* 0x0000000109607547 */ /* 0x000fea000b800000 */
[----:B0-----:R-:W0:Y:S01]  /*0d70*/  LDC.64 R2, c[0x0][0x3a0] ;  /* 0x0000e800ff027b82 */ /* 0x001e220000000a00 */
[----:B------:R-:W2:Y:S01]  /*0d80*/  LDCU.64 UR6, c[0x0][0x398] ;  /* 0x00007300ff0677ac */ /* 0x000ea20008000a00 */
[----:B------:R-:W-:Y:S01]  /*0d90*/  IADD3 R6, PT, PT, R6, R7, RZ ;  /* 0x0000000706067210 */ /* 0x000fe20007ffe0ff */
[----:B------:R-:W-:-:S03]  /*0da0*/  UIADD3 UR4, UPT, UPT, -UR4, URZ, URZ ;  /* 0x000000ff04047290 */ /* 0x000fc6000fffe1ff */
[----:B--2---:R-:W-:-:S04]  /*0db0*/  IADD3 R11, P0, PT, R6, UR6, RZ ;  /* 0x00000006060b7c10 */ /* 0x004fc8000ff1e0ff */
[----:B------:R-:W-:Y:S01]  /*0dc0*/  IADD3.X R12, PT, PT, RZ, UR7, RZ, P0, !PT ;  /* 0x00000007ff0c7c10 */ /* 0x000fe200087fe4ff */
[----:B0-----:R-:W-:-:S04]  /*0dd0*/  IMAD.WIDE.U32 R2, R7, 0x4, R2 ;  /* 0x0000000407027825 */ /* 0x001fc800078e0002 */
[----:B------:R-:W-:Y:S01]  /*0de0*/  IMAD.MOV.U32 R4, RZ, RZ, R2 ;  /* 0x000000ffff047224 */ /* 0x000fe200078e0002 */
[----:B------:R-:W-:-:S07]  /*0df0*/  MOV R13, R3 ;  /* 0x00000003000d7202 */ /* 0x000fce0000000f00 */
.L_x_5:
[----:B------:R-:W-:Y:S01]  /*0e00*/  IMAD.MOV.U32 R2, RZ, RZ, R11 ;  /* 0x000000ffff027224 */ /* 0x000fe200078e000b */
[----:B------:R-:W-:Y:S02]  /*0e10*/  MOV R5, R13 ;  /* 0x0000000d00057202 */ /* 0x000fe40000000f00 */
[----:B------:R-:W-:-:S04]  /*0e20*/  MOV R3, R12 ;  /* 0x0000000c00037202 */ /* 0x000fc80000000f00 */
[----:B------:R0:W2:Y:S04]  /*0e30*/  LDG.E R5, desc[UR10][R4.64] ;  /* 0x0000000a04057981 */ /* 0x0000a8000c1e1900 */
[----:B------:R-:W2:Y:S01]  /*0e40*/  LDG.E.S8 R2, desc[UR10][R2.64] ;  /* 0x0000000a02027981 */ /* 0x000ea2000c1e1300 */
[----:B------:R-:W-:-:S04]  /*0e50*/  UIADD3 UR4, UPT, UPT, UR4, 0x1, URZ ;  /* 0x0000000104047890 */ /* 0x000fc8000fffe0ff */
[----:B------:R-:W-:Y:S01]  /*0e60*/  UISETP.NE.AND UP0, UPT, UR4, URZ, UPT ;  /* 0x000000ff0400728c */ /* 0x000fe2000bf05270 */
[----:B0-----:R-:W-:Y:S02]  /*0e70*/  IADD3 R4, P0, PT, R4, 0x4, RZ ;  /* 0x0000000404047810 */ /* 0x001fe40007f1e0ff */
[----:B------:R-:W-:-:S03]  /*0e80*/  IADD3 R11, P1, PT, R11, 0x1, RZ ;  /* 0x000000010b0b7810 */ /* 0x000fc60007f3e0ff */
[----:B------:R-:W-:Y:S01]  /*0e90*/  IMAD.X R13, RZ, RZ, R13, P0 ;  /* 0x000000ffff0d7224 */ /* 0x000fe200000e060d */
[----:B------:R-:W-:Y:S01]  /*0ea0*/  IADD3.X R12, PT, PT, RZ, R12, RZ, P1, !PT ;  /* 0x0000000cff0c7210 */ /* 0x000fe20000ffe4ff */
[----:B--2---:R-:W-:-:S05]  /*0eb0*/  IMAD R6, R2, R5, RZ ;  /* 0x0000000502067224 */ /* 0x004fca00078e02ff */
[----:B------:R-:W-:-:S05]  /*0ec0*/  I2FP.F32.S32 R7, R6 ;  /* 0x0000000600077245 */ /* 0x000fca0000201400 */
[----:B-1----:R-:W-:Y:S01]  /*0ed0*/  FADD R8, R7, R8 ;  /* 0x0000000807087221 */ /* 0x002fe20000000000 */
[----:B------:R-:W-:Y:S06]  /*0ee0*/  BRA.U UP0, `(.L_x_5) ;  /* 0xfffffffd00c47547 */ /* 0x000fec000b83ffff */
.L_x_2:
[----:B------:R-:W2:Y:S01]  /*0ef0*/  LDCU.64 UR4, c[0x0][0x3a8] ;  /* 0x00007500ff0477ac */ /* 0x000ea20008000a00 */
[----:B------:R-:W-:Y:S02]  /*0f00*/  SHF.L.U32 R5, R0, 0x2, RZ ;  /* 0x0000000200057819 */ /* 0x000fe400000006ff */
[----:B------:R-:W-:Y:S02]  /*0f10*/  SHF.R.U32.HI R4, RZ, 0x1e, R0 ;  /* 0x0000001eff047819 */ /* 0x000fe40000011600 */
[----:B--2---:R-:W-:Y:S01]  /*0f20*/  IADD3 R6, P0, PT, R5, UR4, RZ ;  /* 0x0000000405067c10 */ /* 0x004fe2000ff1e0ff */
[----:B------:R-:W1:Y:S03]  /*0f30*/  LDCU UR4, c[0x0][0x388] ;  /* 0x00007100ff0477ac */ /* 0x000e660008000800 */
[----:B------:R-:W-:-:S05]  /*0f40*/  IADD3.X R7, PT, PT, R4, UR5, RZ, P0, !PT ;  /* 0x0000000504077c10 */ /* 0x000fca00087fe4ff */
[----:B------:R2:W3:Y:S01]  /*0f50*/  LDG.E R6, desc[UR10][R6.64] ;  /* 0x0000000a06067981 */ /* 0x0004e2000c1e1900 */
[C---:B------:R-:W-:Y:S01]  /*0f60*/  VIADD R0, R9.reuse, 0x75bcd15 ;  /* 0x075bcd1509007836 */ /* 0x040fe20000000000 */
[----:B0-----:R-:W-:Y:S01]  /*0f70*/  IADD3 R2, PT, PT, R9, 0x583f19, RZ ;  /* 0x00583f1909027810 */ /* 0x001fe20007ffe0ff */
[----:B------:R-:W-:Y:S02]  /*0f80*/  IMAD R9, R10, -0x658354e5, R9 ;  /* 0x9a7cab1b0a097824 */ /* 0x000fe400078e0209 */
[----:B------:R-:W-:Y:S01]  /*0f90*/  IMAD.MOV.U32 R10, RZ, RZ, 0x3c80f082 ;  /* 0x3c80f082ff0a7424 */ /* 0x000fe200078e00ff */
[----:B------:R-:W-:Y:S02]  /*0fa0*/  SHF.R.U32.HI R3, RZ, 0x2, R0 ;  /* 0x00000002ff037819 */ /* 0x000fe40000011600 */
[----:B------:R-:W-:Y:S02]  /*0fb0*/  SHF.L.U32 R11, R2, 0x4, RZ ;  /* 0x00000004020b7819 */ /* 0x000fe400000006ff */
[----:B------:R-:W-:Y:S01]  /*0fc0*/  LOP3.LUT R3, R3, R0, RZ, 0x3c, !PT ;  /* 0x0000000003037212 */ /* 0x000fe200078e3cff */
[----:B-1----:R-:W-:Y:S01]  /*0fd0*/  FMUL R8, R8, UR4 ;  /* 0x0000000408087c20 */ /* 0x002fe20008400000 */
[----:B------:R-:W0:Y:S03]  /*0fe0*/  LDCU UR4, c[0x0][0x380] ;  /* 0x00007000ff0477ac */ /* 0x000e260008000800 */
[----:B------:R-:W-:-:S02]  /*0ff0*/  IMAD.SHL.U32 R12, R3, 0x2, RZ ;  /* 0x00000002030c7824 */ /* 0x000fc400078e00ff */
[C---:B------:R-:W-:Y:S01]  /*1000*/  FMUL R0, |R8|.reuse, 2.8853900432586669922 ;  /* 0x4038aa3b08007820 */ /* 0x040fe20000400200 */
[C---:B------:R-:W-:Y:S02]  /*1010*/  FSETP.GE.AND P1, PT, |R8|.reuse, 9.010913848876953125, PT ;  /* 0x41102cb40800780b */ /* 0x040fe40003f26200 */
[----:B------:R-:W-:Y:S02]  /*1020*/  FSETP.GE.AND P2, PT, |R8|, 0.60000002384185791016, PT ;  /* 0x3f19999a0800780b */ /* 0x000fe40003f46200 */
[----:B------:R-:W-:Y:S01]  /*1030*/  LOP3.LUT R12, R2, R11, R12, 0x96, !PT ;  /* 0x0000000b020c7212 */ /* 0x000fe200078e960c */
[----:B------:R-:W2:Y:S01]  /*1040*/  MUFU.EX2 R0, R0 ;  /* 0x0000000000007308 */ /* 0x000ea20000000800 */
[----:B------:R-:W-:Y:S02]  /*1050*/  HFMA2 R2, -RZ, RZ, 0.1171875, 0 ;  /* 0x2f800000ff027431 */ /* 0x000fe400000001ff */
[----:B------:R-:W-:-:S04]  /*1060*/  LOP3.LUT R12, R12, R3, RZ, 0x3c, !PT ;  /* 0x000000030c0c7212 */ /* 0x000fc800078e3cff */
[----:B------:R-:W-:-:S04]  /*1070*/  IADD3 R9, PT, PT, R9, 0x6a788e, R12 ;  /* 0x006a788e09097810 */ /* 0x000fc80007ffe00c */
[----:B------:R-:W-:-:S05]  /*1080*/  I2FP.F32.U32 R9, R9 ;  /* 0x0000000900097245 */ /* 0x000fca0000201000 */
[----:B------:R-:W-:Y:S01]  /*1090*/  FFMA R9, R9, R2, 1.1641532182693481445e-10 ;  /* 0x2f00000009097423 */ /* 0x000fe20000000002 */
[----:B--2---:R-:W-:Y:S01]  /*10a0*/  FADD R7, R0, 1 ;  /* 0x3f80000000077421 */ /* 0x004fe20000000000 */
[----:B------:R-:W-:-:S03]  /*10b0*/  MOV R0, 0x3f800000 ;  /* 0x3f80000000007802 */ /* 0x000fc60000000f00 */
[----:B0-----:R-:W-:Y:S01]  /*10c0*/  FSETP.GE.AND P0, PT, R9, UR4, PT ;  /* 0x0000000409007c0b */ /* 0x001fe2000bf06000 */
[----:B------:R-:W-:Y:S01]  /*10d0*/  FMUL R9, R8, R8 ;  /* 0x0000000808097220 */ /* 0x000fe20000400000 */
[----:B------:R-:W0:Y:S03]  /*10e0*/  MUFU.RCP R7, R7 ;  /* 0x0000000700077308 */ /* 0x000e260000001000 */
[----:B------:R-:W-:-:S04]  /*10f0*/  FFMA R10, R9, R10, -0.052303962409496307373 ;  /* 0xbd563cae090a7423 */ /* 0x000fc8000000000a */
[----:B------:R-:W-:-:S04]  /*1100*/  FFMA R10, R9, R10, 0.1331529766321182251 ;  /* 0x3e085941090a7423 */ /* 0x000fc8000000000a */
[----:B------:R-:W1:Y:S01]  /*1110*/  @P0 LDC.64 R2, c[0x0][0x3a0] ;  /* 0x0000e800ff020b82 */ /* 0x000e620000000a00 */
[----:B0-----:R-:W-:-:S05]  /*1120*/  FFMA R0, R7, -2, R0 ;  /* 0xc000000007007823 */ /* 0x001fca0000000000 */
[----:B------:R-:W-:Y:S01]  /*1130*/  FSEL R7, R0, 1, !P1 ;  /* 0x3f80000000077808 */ /* 0x000fe20004800000 */
[----:B------:R-:W-:-:S03]  /*1140*/  FFMA R0, R9, R10, -0.33332768082618713379 ;  /* 0xbeaaa9ed09007423 */ /* 0x000fc6000000000a */
[----:B------:R-:W-:Y:S01]  /*1150*/  LOP3.LUT R7, R7, 0x80000000, R8, 0xb8, !PT ;  /* 0x8000000007077812 */ /* 0x000fe200078eb808 */
[----:B------:R-:W-:-:S04]  /*1160*/  FFMA R9, R9, R0, RZ ;  /* 0x0000000009097223 */ /* 0x000fc800000000ff */
[----:B------:R-:W-:Y:S01]  /*1170*/  @!P2 FFMA R7, R8, R9, R8 ;  /* 0x000000090807a223 */ /* 0x000fe20000000008 */
[----:B-1----:R-:W-:Y:S02]  /*1180*/  @P0 IADD3 R2, P2, PT, R5, R2, RZ ;  /* 0x0000000205020210 */ /* 0x002fe40007f5e0ff */
[----:B------:R-:W-:Y:S02]  /*1190*/  @P0 MOV R5, 0x1 ;  /* 0x0000000100050802 */ /* 0x000fe40000000f00 */
[----:B------:R-:W-:Y:S02]  /*11a0*/  @P0 IADD3.X R3, PT, PT, R4, R3, RZ, P2, !PT ;  /* 0x0000000304030210 */ /* 0x000fe400017fe4ff */
[----:B---3--:R-:W-:-:S04]  /*11b0*/  @P0 FSETP.GT.AND P1, PT, R6, -R7, PT ;  /* 0x800000070600020b */ /* 0x008fc80003f24000 */
[----:B------:R-:W-:-:S05]  /*11c0*/  @P0 SEL R5, R5, 0xffffffff, P1 ;  /* 0xffffffff05050807 */ /* 0x000fca0000800000 */
[----:B------:R-:W-:Y:S01]  /*11d0*/  @P0 STG.E desc[UR10][R2.64], R5 ;  /* 0x0000000502000986 */ /* 0x000fe2000c10190a */
[----:B------:R-:W-:Y:S06]  /*11e0*/  BAR.SYNC.DEFER_BLOCKING 0x0 ;  /* 0x0000000000007b1d */ /* 0x000fec0000010000 */
[----:B------:R-:W-:Y:S05]  /*11f0*/  EXIT ;  /* 0x000000000000794d */ /* 0x000fea0003800000 */
.L_x_6:
[----:B------:R-:W-:-:S00]  /*1200*/  BRA `(.L_x_6) ;  /* 0xfffffffc00fc7947 */ /* 0x000fc0000383ffff */
[----:B------:R-:W-:-:S00]  /*1210*/  NOP ;  /* 0x0000000000007918 */ /* 0x000fc00000000000 */
        /* <DEDUP_REMOVED lines=14> */
.L_x_29:


//--------------------- .text.calculate_cut_val   --------------------------
	.section	.text.calculate_cut_val,"ax",@progbits
	.align	128
        .global         calculate_cut_val
        .type           calculate_cut_val,@function
        .size           calculate_cut_val,(.L_x_30 - calculate_cut_val)
        .other          calculate_cut_val,@"STO_CUDA_ENTRY STV_DEFAULT"
calculate_cut_val:
.text.calculate_cut_val:
[----:B------:R-:W-:Y:S01]  /*0000*/  LDC R1, c[0x0][0x37c] ;  /* 0x0000df00ff017b82 */ /* 0x000fe20000000800 */
[----:B------:R-:W0:Y:S07]  /*0010*/  S2R R0, SR_TID.Y ;  /* 0x0000000000007919 */ /* 0x000e2e0000002200 */
[----:B------:R-:W1:Y:S01]  /*0020*/  S2UR UR5, SR_CgaCtaId ;  /* 0x00000000000579c3 */ /* 0x000e620000008800 */
[----:B------:R-:W2:Y:S01]  /*0030*/  LDCU UR9, c[0x0][0x364] ;  /* 0x00006c80ff0977ac */ /* 0x000ea20008000800 */
[----:B------:R-:W-:Y:S01]  /*0040*/  BSSY.RECONVERGENT B1, `(.L_x_7) ;  /* 0x00000d4000017945 */ /* 0x000fe20003800200 */
[----:B------:R-:W-:Y:S01]  /*0050*/  UMOV UR4, 0x400 ;  /* 0x0000040000047882 */ /* 0x000fe20000000000 */
[----:B------:R-:W3:Y:S04]  /*0060*/  LDCU.64 UR10, c[0x0][0x358] ;  /* 0x00006b00ff0a77ac */ /* 0x000ee80008000a00 */
[----:B------:R-:W2:Y:S08]  /*0070*/  S2UR UR6, SR_CTAID.Y ;  /* 0x00000000000679c3 */ /* 0x000eb00000002600 */
[----:B------:R-:W4:Y:S01]  /*0080*/  LDC R11, c[0x0][0x380] ;  /* 0x0000e000ff0b7b82 */ /* 0x000f220000000800 */
[----:B-1----:R-:W-:-:S07]  /*0090*/  ULEA UR4, UR5, UR4, 0x18 ;  /* 0x0000000405047291 */ /* 0x002fce000f8ec0ff */
[----:B------:R-:W1:Y:S01]  /*00a0*/  LDC R3, c[0x0][0x374] ;  /* 0x0000dd00ff037b82 */ /* 0x000e620000000800 */
[C---:B0-----:R-:W-:Y:S01]  /*00b0*/  LEA R2, R0.reuse, UR4, 0x2 ;  /* 0x0000000400027c11 */ /* 0x041fe2000f8e10ff */
[----:B--2---:R-:W-:Y:S01]  /*00c0*/  UIMAD UR4, UR6, UR9, URZ ;  /* 0x00000009060472a4 */ /* 0x004fe2000f8e02ff */
[----:B------:R-:W0:Y:S03]  /*00d0*/  LDCU.64 UR6, c[0x0][0x388] ;  /* 0x00007100ff0677ac */ /* 0x000e260008000a00 */
[----:B------:R2:W-:Y:S02]  /*00e0*/  STS [R2], RZ ;  /* 0x000000ff02007388 */ /* 0x0005e40000000800 */
[----:B------:R-:W-:-:S04]  /*00f0*/  IADD3 R4, PT, PT, R0, UR4, RZ ;  /* 0x0000000400047c10 */ /* 0x000fc8000fffe0ff */
[----:B----4-:R-:W-:-:S13]  /*0100*/  ISETP.GE.AND P0, PT, R4, R11, PT ;  /* 0x0000000b0400720c */ /* 0x010fda0003f06270 */
[----:B0-23--:R-:W-:Y:S05]  /*0110*/  @P0 BRA `(.L_x_8) ;  /* 0x0000000c00180947 */ /* 0x00dfea0003800000 */
[----:B------:R-:W-:Y:S01]  /*0120*/  ULOP3.LUT UR5, URZ, UR4, URZ, 0x33, !UPT ;  /* 0x00000004ff057292 */ /* 0x000fe2000f8e33ff */
[----:B-1----:R-:W-:Y:S02]  /*0130*/  IMAD R3, R3, UR9, RZ ;  /* 0x0000000903037c24 */ /* 0x002fe4000f8e02ff */
[----:B------:R-:W-:Y:S01]  /*0140*/  HFMA2 R6, -RZ, RZ, 0, 0 ;  /* 0x00000000ff067431 */ /* 0x000fe200000001ff */
[----:B------:R-:W-:Y:S02]  /*0150*/  IADD3 R5, PT, PT, R11, 0x1, RZ ;  /* 0x000000010b057810 */ /* 0x000fe40007ffe0ff */
[----:B------:R-:W-:Y:S02]  /*0160*/  PRMT R7, RZ, 0x7610, R7 ;  /* 0x00007610ff077816 */ /* 0x000fe40000000007 */
[----:B------:R-:W-:Y:S02]  /*0170*/  MOV R19, RZ ;  /* 0x000000ff00137202 */ /* 0x000fe40000000f00 */
[----:B------:R-:W-:-:S02]  /*0180*/  PRMT R8, RZ, 0x7610, R8 ;  /* 0x00007610ff087816 */ /* 0x000fc40000000008 */
[----:B------:R-:W-:Y:S02]  /*0190*/  IADD3 R11, PT, PT, -R0, UR5, R11 ;  /* 0x00000005000b7c10 */ /* 0x000fe4000fffe10b */
[----:B------:R-:W-:-:S07]  /*01a0*/  IADD3 R10, PT, PT, -R3, RZ, RZ ;  /* 0x000000ff030a7210 */ /* 0x000fce0007ffe1ff */
.L_x_21:
[----:B0-----:R-:W0:Y:S01]  /*01b0*/  LDC R9, c[0x0][0x380] ;  /* 0x0000e000ff097b82 */ /* 0x001e220000000800 */
[----:B------:R-:W-:Y:S01]  /*01c0*/  IADD3 R21, PT, PT, R4, 0x1, RZ ;  /* 0x0000000104157810 */ /* 0x000fe20007ffe0ff */
[----:B------:R-:W-:Y:S03]  /*01d0*/  BSSY.RECONVERGENT B0, `(.L_x_9) ;  /* 0x00000b4000007945 */ /* 0x000fe60003800200 */
[----:B0-----:R-:W-:-:S13]  /*01e0*/  ISETP.GE.AND P0, PT, R21, R9, PT ;  /* 0x000000091500720c */ /* 0x001fda0003f06270 */
[----:B-----5:R-:W-:Y:S05]  /*01f0*/  @P0 BRA `(.L_x_10) ;  /* 0x0000000800c40947 */ /* 0x020fea0003800000 */
[----:B------:R-:W0:Y:S02]  /*0200*/  LDC.64 R12, c[0x0][0x390] ;  /* 0x0000e400ff0c7b82 */ /* 0x000e240000000a00 */
[----:B0-----:R-:W-:-:S05]  /*0210*/  IMAD.WIDE.U32 R14, R4, 0x4, R12 ;  /* 0x00000004040e7825 */ /* 0x001fca00078e000c */
[----:B------:R0:W5:Y:S01]  /*0220*/  LDG.E R18, desc[UR10][R14.64] ;  /* 0x0000000a0e127981 */ /* 0x000162000c1e1900 */
[----:B------:R-:W-:Y:S01]  /*0230*/  IADD3 R20, PT, PT, -R3, RZ, RZ ;  /* 0x000000ff03147210 */ /* 0x000fe20007ffe1ff */
[----:B------:R-:W-:Y:S04]  /*0240*/  BSSY.RECONVERGENT B2, `(.L_x_11) ;  /* 0x000004f000027945 */ /* 0x000fe80003800200 */
[----:B------:R-:W-:-:S05]  /*0250*/  IMAD R20, R6, R20, R11 ;  /* 0x0000001406147224 */ /* 0x000fca00078e020b */
[----:B------:R-:W-:-:S04]  /*0260*/  IADD3 R16, PT, PT, R20, -0x1, RZ ;  /* 0xffffffff14107810 */ /* 0x000fc80007ffe0ff */
[----:B------:R-:W-:-:S13]  /*0270*/  ISETP.GE.U32.AND P0, PT, R16, 0x7, PT ;  /* 0x000000071000780c */ /* 0x000fda0003f06070 */
[----:B0-----:R-:W-:Y:S05]  /*0280*/  @!P0 BRA `(.L_x_12) ;  /* 0x0000000400288947 */ /* 0x001fea0003800000 */
[----:B------:R-:W-:Y:S01]  /*0290*/  IADD3 R16, P0, PT, R14, 0x10, RZ ;  /* 0x000000100e107810 */ /* 0x000fe20007f1e0ff */
[----:B------:R-:W-:Y:S01]  /*02a0*/  BSSY.RECONVERGENT B3, `(.L_x_13) ;  /* 0x0000047000037945 */ /* 0x000fe20003800200 */
[----:B------:R-:W-:Y:S01]  /*02b0*/  LOP3.LUT R22, R20, 0xfffffff8, RZ, 0xc0, !PT ;  /* 0xfffffff814167812 */ /* 0x000fe200078ec0ff */
[-C--:B------:R-:W-:Y:S01]  /*02c0*/  IMAD R25, R5, R4.reuse, 0x1 ;  /* 0x0000000105197424 */ /* 0x080fe200078e0204 */
[----:B------:R-:W-:Y:S02]  /*02d0*/  IADD3.X R17, PT, PT, RZ, R15, RZ, P0, !PT ;  /* 0x0000000fff117210 */ /* 0x000fe400007fe4ff */
[----:B------:R-:W-:Y:S02]  /*02e0*/  MOV R21, R4 ;  /* 0x0000000400157202 */ /* 0x000fe40000000f00 */
[----:B------:R-:W-:-:S07]  /*02f0*/  IADD3 R22, PT, PT, -R22, RZ, RZ ;  /* 0x000000ff16167210 */ /* 0x000fce0007ffe1ff */
.L_x_14:
[C---:B------:R-:W-:Y:S01]  /*0300*/  IADD3 R14, P0, PT, R25.reuse, UR6, RZ ;  /* 0x00000006190e7c10 */ /* 0x040fe2000ff1e0ff */
[----:B------:R-:W2:Y:S03]  /*0310*/  LDG.E R29, desc[UR10][R16.64+-0xc] ;  /* 0xfffff40a101d7981 */ /* 0x000ea6000c1e1900 */
[----:B------:R-:W-:Y:S01]  /*0320*/  LEA.HI.X.SX32 R15, R25, UR7, 0x1, P0 ;  /* 0x00000007190f7c11 */ /* 0x000fe200080f0eff */
[----:B------:R-:W3:Y:S04]  /*0330*/  LDG.E R23, desc[UR10][R16.64+-0x8] ;  /* 0xfffff80a10177981 */ /* 0x000ee8000c1e1900 */
[----:B------:R-:W4:Y:S04]  /*0340*/  LDG.E.S8 R27, desc[UR10][R14.64] ;  /* 0x0000000a0e1b7981 */ /* 0x000f28000c1e1300 */
[----:B------:R-:W3:Y:S04]  /*0350*/  LDG.E.S8 R24, desc[UR10][R14.64+0x1] ;  /* 0x0000010a0e187981 */ /* 0x000ee8000c1e1300 */
[----:B------:R-:W3:Y:S01]  /*0360*/  LDG.E.S8 R28, desc[UR10][R14.64+0x2] ;  /* 0x0000020a0e1c7981 */ /* 0x000ee2000c1e1300 */
[----:B--2--5:R-:W-:Y:S01]  /*0370*/  IMAD R29, R18, R29, RZ ;  /* 0x0000001d121d7224 */ /* 0x024fe200078e02ff */
[----:B----4-:R-:W0:Y:S04]  /*0380*/  I2F.S16 R26, R27 ;  /* 0x0000001b001a7306 */ /* 0x010e280000101400 */
[----:B------:R-:W-:-:S05]  /*0390*/  I2FP.F32.S32 R29, R29 ;  /* 0x0000001d001d7245 */ /* 0x000fca0000201400 */
[----:B------:R-:W-:Y:S01]  /*03a0*/  FADD R29, -R29, 1 ;  /* 0x3f8000001d1d7421 */ /* 0x000fe20000000100 */
[----:B---3--:R-:W-:-:S03]  /*03b0*/  IMAD R23, R18, R23, RZ ;  /* 0x0000001712177224 */ /* 0x008fc600078e02ff */
[----:B0-----:R-:W-:Y:S02]  /*03c0*/  FFMA R26, R26, -R29, R19 ;  /* 0x8000001d1a1a7223 */ /* 0x001fe40000000013 */
[----:B------:R0:W1:Y:S01]  /*03d0*/  I2F.S16 R19, R24 ;  /* 0x0000001800137306 */ /* 0x0000620000101400 */
[----:B------:R-:W-:Y:S01]  /*03e0*/  I2FP.F32.S32 R23, R23 ;  /* 0x0000001700177245 */ /* 0x000fe20000201400 */
[----:B------:R-:W2:Y:S04]  /*03f0*/  LDG.E R29, desc[UR10][R16.64+-0x4] ;  /* 0xfffffc0a101d7981 */ /* 0x000ea8000c1e1900 */
[----:B------:R-:W-:Y:S02]  /*0400*/  FADD R23, -R23, 1 ;  /* 0x3f80000017177421 */ /* 0x000fe40000000100 */
[----:B------:R-:W3:Y:S01]  /*0410*/  I2F.S16 R27, R28 ;  /* 0x0000001c001b7306 */ /* 0x000ee20000101400 */
[----:B0-----:R-:W4:Y:S01]  /*0420*/  LDG.E.S8 R24, desc[UR10][R14.64+0x5] ;  /* 0x0000050a0e187981 */ /* 0x001f22000c1e1300 */
[----:B-1----:R-:W-:-:S03]  /*0430*/  FFMA R26, R19, -R23, R26 ;  /* 0x80000017131a7223 */ /* 0x002fc6000000001a */
[----:B------:R-:W3:Y:S04]  /*0440*/  LDG.E.S8 R23, desc[UR10][R14.64+0x3] ;  /* 0x0000030a0e177981 */ /* 0x000ee8000c1e1300 */
[----:B------:R-:W4:Y:S01]  /*0450*/  LDG.E R19, desc[UR10][R16.64] ;  /* 0x0000000a10137981 */ /* 0x000f22000c1e1900 */
[----:B--2---:R-:W-:-:S05]  /*0460*/  IMAD R29, R18, R29, RZ ;  /* 0x0000001d121d7224 */ /* 0x004fca00078e02ff */
[----:B------:R-:W-:Y:S01]  /*0470*/  I2FP.F32.S32 R29, R29 ;  /* 0x0000001d001d7245 */ /* 0x000fe20000201400 */
[----:B---3--:R-:W0:Y:S01]  /*0480*/  I2F.S16 R23, R23 ;  /* 0x0000001700177306 */ /* 0x008e220000101400 */
[----:B----4-:R-:W-:-:S03]  /*0490*/  IMAD R19, R18, R19, RZ ;  /* 0x0000001312137224 */ /* 0x010fc600078e02ff */
[----:B------:R-:W-:Y:S02]  /*04a0*/  FADD R29, -R29, 1 ;  /* 0x3f8000001d1d7421 */ /* 0x000fe40000000100 */
[----:B------:R-:W-:Y:S02]  /*04b0*/  I2FP.F32.S32 R19, R19 ;  /* 0x0000001300137245 */ /* 0x000fe40000201400 */
[----:B------:R-:W-:Y:S02]  /*04c0*/  FFMA R26, R27, -R29, R26 ;  /* 0x8000001d1b1a7223 */ /* 0x000fe4000000001a */
[----:B------:R-:W2:Y:S01]  /*04d0*/  LDG.E.S8 R27, desc[UR10][R14.64+0x4] ;  /* 0x0000040a0e1b7981 */ /* 0x000ea2000c1e1300 */
[----:B------:R-:W-:-:S03]  /*04e0*/  FADD R19, -R19, 1 ;  /* 0x3f80000013137421 */ /* 0x000fc60000000100 */
[----:B------:R-:W3:Y:S01]  /*04f0*/  LDG.E R29, desc[UR10][R16.64+0x4] ;  /* 0x0000040a101d7981 */ /* 0x000ee2000c1e1900 */
[----:B0-----:R-:W-:-:S03]  /*0500*/  FFMA R26, R23, -R19, R26 ;  /* 0x80000013171a7223 */ /* 0x001fc6000000001a */
[----:B------:R-:W4:Y:S01]  /*0510*/  LDG.E R19, desc[UR10][R16.64+0x8] ;  /* 0x0000080a10137981 */ /* 0x000f22000c1e1900 */
[----:B------:R-:W-:Y:S08]  /*0520*/  I2F.S16 R23, R24 ;  /* 0x0000001800177306 */ /* 0x000ff00000101400 */
[----:B--2---:R-:W0:Y:S01]  /*0530*/  I2F.S16 R27, R27 ;  /* 0x0000001b001b7306 */ /* 0x004e220000101400 */
[----:B---3--:R-:W-:-:S02]  /*0540*/  IMAD R29, R18, R29, RZ ;  /* 0x0000001d121d7224 */ /* 0x008fc400078e02ff */
[----:B----4-:R-:W-:-:S03]  /*0550*/  IMAD R19, R18, R19, RZ ;  /* 0x0000001312137224 */ /* 0x010fc600078e02ff */
[----:B------:R-:W-:Y:S02]  /*0560*/  I2FP.F32.S32 R29, R29 ;  /* 0x0000001d001d7245 */ /* 0x000fe40000201400 */
[----:B------:R-:W-:-:S03]  /*0570*/  I2FP.F32.S32 R19, R19 ;  /* 0x0000001300137245 */ /* 0x000fc60000201400 */
[----:B------:R-:W-:-:S04]  /*0580*/  FADD R29, -R29, 1 ;  /* 0x3f8000001d1d7421 */ /* 0x000fc80000000100 */
[----:B0-----:R-:W-:Y:S01]  /*0590*/  FFMA R26, R27, -R29, R26 ;  /* 0x8000001d1b1a7223 */ /* 0x001fe2000000001a */
[----:B------:R-:W-:Y:S01]  /*05a0*/  FADD R19, -R19, 1 ;  /* 0x3f80000013137421 */ /* 0x000fe20000000100 */
[----:B------:R-:W2:Y:S03]  /*05b0*/  LDG.E.S8 R27, desc[UR10][R14.64+0x7] ;  /* 0x0000070a0e1b7981 */ /* 0x000ea6000c1e1300 */
[----:B------:R-:W-:Y:S01]  /*05c0*/  FFMA R19, R23, -R19, R26 ;  /* 0x8000001317137223 */ /* 0x000fe2000000001a */
[----:B------:R-:W3:Y:S04]  /*05d0*/  LDG.E R29, desc[UR10][R16.64+0x10] ;  /* 0x0000100a101d7981 */ /* 0x000ee8000c1e1900 */
[----:B------:R0:W4:Y:S04]  /*05e0*/  LDG.E R23, desc[UR10][R16.64+0xc] ;  /* 0x00000c0a10177981 */ /* 0x000128000c1e1900 */
[----:B------:R-:W2:Y:S01]  /*05f0*/  LDG.E.S8 R26, desc[UR10][R14.64+0x6] ;  /* 0x0000060a0e1a7981 */ /* 0x000ea2000c1e1300 */
[----:B------:R-:W-:-:S04]  /*0600*/  IADD3 R22, PT, PT, R22, 0x8, RZ ;  /* 0x0000000816167810 */ /* 0x000fc80007ffe0ff */
[----:B------:R-:W-:Y:S02]  /*0610*/  ISETP.NE.AND P0, PT, R22, RZ, PT ;  /* 0x000000ff1600720c */ /* 0x000fe40003f05270 */
[----:B0-----:R-:W-:Y:S02]  /*0620*/  IADD3 R16, P1, PT, R16, 0x20, RZ ;  /* 0x0000002010107810 */ /* 0x001fe40007f3e0ff */
[----:B------:R-:W-:Y:S02]  /*0630*/  IADD3 R21, PT, PT, R21, 0x8, RZ ;  /* 0x0000000815157810 */ /* 0x000fe40007ffe0ff */
[----:B------:R-:W-:Y:S02]  /*0640*/  IADD3.X R17, PT, PT, RZ, R17, RZ, P1, !PT ;  /* 0x00000011ff117210 */ /* 0x000fe40000ffe4ff */
[----:B------:R-:W-:Y:S01]  /*0650*/  IADD3 R25, PT, PT, R25, 0x8, RZ ;  /* 0x0000000819197810 */ /* 0x000fe20007ffe0ff */
[C---:B----4-:R-:W-:Y:S01]  /*0660*/  IMAD R23, R18.reuse, R23, RZ ;  /* 0x0000001712177224 */ /* 0x050fe200078e02ff */
[----:B--2---:R-:W0:Y:S04]  /*0670*/  I2F.S16 R26, R26 ;  /* 0x0000001a001a7306 */ /* 0x004e280000101400 */
[----:B------:R-:W-:Y:S01]  /*0680*/  I2FP.F32.S32 R24, R23 ;  /* 0x0000001700187245 */ /* 0x000fe20000201400 */
[----:B---3--:R-:W-:-:S03]  /*0690*/  IMAD R29, R18, R29, RZ ;  /* 0x0000001d121d7224 */ /* 0x008fc600078e02ff */
[----:B------:R-:W1:Y:S02]  /*06a0*/  I2F.S16 R23, R27 ;  /* 0x0000001b00177306 */ /* 0x000e640000101400 */
[----:B------:R-:W-:Y:S01]  /*06b0*/  I2FP.F32.S32 R29, R29 ;  /* 0x0000001d001d7245 */ /* 0x000fe20000201400 */
[----:B------:R-:W-:-:S04]  /*06c0*/  FADD R24, -R24, 1 ;  /* 0x3f80000018187421 */ /* 0x000fc80000000100 */
[----:B------:R-:W-:Y:S01]  /*06d0*/  FADD R29, -R29, 1 ;  /* 0x3f8000001d1d7421 */ /* 0x000fe20000000100 */
[----:B0-----:R-:W-:-:S04]  /*06e0*/  FFMA R24, R26, -R24, R19 ;  /* 0x800000181a187223 */ /* 0x001fc80000000013 */
[----:B-1----:R-:W-:Y:S01]  /*06f0*/  FFMA R19, R23, -R29, R24 ;  /* 0x8000001d17137223 */ /* 0x002fe20000000018 */
[----:B------:R-:W-:Y:S06]  /*0700*/  @P0 BRA `(.L_x_14) ;  /* 0xfffffff800fc0947 */ /* 0x000fec000383ffff */
[----:B------:R-:W-:Y:S05]  /*0710*/  BSYNC.RECONVERGENT B3 ;  /* 0x0000000000037941 */ /* 0x000fea0003800200 */
.L_x_13:
[----:B------:R-:W-:-:S07]  /*0720*/  IADD3 R21, PT, PT, R21, 0x1, RZ ;  /* 0x0000000115157810 */ /* 0x000fce0007ffe0ff */
.L_x_12:
[----:B------:R-:W-:Y:S05]  /*0730*/  BSYNC.RECONVERGENT B2 ;  /* 0x0000000000027941 */ /* 0x000fea0003800200 */
.L_x_11:
[----:B------:R-:W-:Y:S01]  /*0740*/  LOP3.LUT P0, RZ, R20, 0x7, RZ, 0xc0, !PT ;  /* 0x0000000714ff7812 */ /* 0x000fe2000780c0ff */
[----:B------:R-:W-:-:S12]  /*0750*/  BSSY.RECONVERGENT B2, `(.L_x_15) ;  /* 0x000005a000027945 */ /* 0x000fd80003800200 */
[----:B------:R-:W-:Y:S05]  /*0760*/  @!P0 BRA `(.L_x_16) ;  /* 0x0000000400608947 */ /* 0x000fea0003800000 */
[----:B------:R-:W-:Y:S01]  /*0770*/  PRMT R23, R11, 0x9910, RZ ;  /* 0x000099100b177816 */ /* 0x000fe200000000ff */
[----:B------:R-:W-:Y:S01]  /*0780*/  BSSY.RECONVERGENT B3, `(.L_x_17) ;  /* 0x000002b000037945 */ /* 0x000fe20003800200 */
[----:B------:R-:W-:Y:S02]  /*0790*/  PRMT R20, R10, 0x9910, RZ ;  /* 0x000099100a147816 */ /* 0x000fe400000000ff */
[----:B------:R-:W-:-:S05]  /*07a0*/  PRMT R14, R8, 0x9910, RZ ;  /* 0x00009910080e7816 */ /* 0x000fca00000000ff */
[----:B------:R-:W-:-:S05]  /*07b0*/  IMAD R14, R20, R14, R23 ;  /* 0x0000000e140e7224 */ /* 0x000fca00078e0217 */
[----:B------:R-:W-:-:S04]  /*07c0*/  LOP3.LUT R14, R14, 0x7, RZ, 0xc0, !PT ;  /* 0x000000070e0e7812 */ /* 0x000fc800078ec0ff */
[C---:B------:R-:W-:Y:S02]  /*07d0*/  IADD3 R15, PT, PT, R14.reuse, -0x1, RZ ;  /* 0xffffffff0e0f7810 */ /* 0x040fe40007ffe0ff */
[----:B------:R-:W-:Y:S02]  /*07e0*/  LOP3.LUT P0, RZ, R14, 0x3, RZ, 0xc0, !PT ;  /* 0x000000030eff7812 */ /* 0x000fe4000780c0ff */
[----:B------:R-:W-:-:S13]  /*07f0*/  ISETP.GE.U32.AND P1, PT, R15, 0x3, PT ;  /* 0x000000030f00780c */ /* 0x000fda0003f26070 */
[----:B------:R-:W-:Y:S05]  /*0800*/  @!P1 BRA `(.L_x_18) ;  /* 0x0000000000889947 */ /* 0x000fea0003800000 */
[----:B------:R-:W0:Y:S01]  /*0810*/  LDCU.64 UR12, c[0x0][0x388] ;  /* 0x00007100ff0c77ac */ /* 0x000e220008000a00 */
[----:B------:R-:W-:Y:S02]  /*0820*/  IMAD R15, R4, R9, R21 ;  /* 0x00000009040f7224 */ /* 0x000fe400078e0215 */
[----:B------:R-:W-:-:S05]  /*0830*/  IMAD.WIDE.U32 R16, R21, 0x4, R12 ;  /* 0x0000000415107825 */ /* 0x000fca00078e000c */
[----:B------:R-:W2:Y:S04]  /*0840*/  LDG.E R25, desc[UR10][R16.64] ;  /* 0x0000000a10197981 */ /* 0x000ea8000c1e1900 */
[----:B------:R-:W3:Y:S04]  /*0850*/  LDG.E R29, desc[UR10][R16.64+0x4] ;  /* 0x0000040a101d7981 */ /* 0x000ee8000c1e1900 */
[----:B------:R-:W4:Y:S01]  /*0860*/  LDG.E R27, desc[UR10][R16.64+0xc] ;  /* 0x00000c0a101b7981 */ /* 0x000f22000c1e1900 */
[----:B0-----:R-:W-:-:S04]  /*0870*/  IADD3 R14, P1, PT, R15, UR12, RZ ;  /* 0x0000000c0f0e7c10 */ /* 0x001fc8000ff3e0ff */
[----:B------:R-:W-:-:S05]  /*0880*/  LEA.HI.X.SX32 R15, R15, UR13, 0x1, P1 ;  /* 0x0000000d0f0f7c11 */ /* 0x000fca00088f0eff */
[----:B------:R-:W3:Y:S04]  /*0890*/  LDG.E.S8 R24, desc[UR10][R14.64] ;  /* 0x0000000a0e187981 */ /* 0x000ee8000c1e1300 */
[----:B------:R-:W4:Y:S04]  /*08a0*/  LDG.E.S8 R28, desc[UR10][R14.64+0x1] ;  /* 0x0000010a0e1c7981 */ /* 0x000f28000c1e1300 */
[----:B------:R-:W4:Y:S04]  /*08b0*/  LDG.E.S8 R22, desc[UR10][R14.64+0x2] ;  /* 0x0000020a0e167981 */ /* 0x000f28000c1e1300 */
[----:B------:R-:W4:Y:S01]  /*08c0*/  LDG.E.S8 R26, desc[UR10][R14.64+0x3] ;  /* 0x0000030a0e1a7981 */ /* 0x000f22000c1e1300 */
[----:B--2--5:R-:W-:-:S05]  /*08d0*/  IMAD R25, R18, R25, RZ ;  /* 0x0000001912197224 */ /* 0x024fca00078e02ff */
[----:B------:R-:W-:Y:S01]  /*08e0*/  I2FP.F32.S32 R25, R25 ;  /* 0x0000001900197245 */ /* 0x000fe20000201400 */
[----:B---3--:R-:W0:Y:S04]  /*08f0*/  I2F.S16 R24, R24 ;  /* 0x0000001800187306 */ /* 0x008e280000101400 */
[----:B------:R-:W-:-:S04]  /*0900*/  FADD R25, -R25, 1 ;  /* 0x3f80000019197421 */ /* 0x000fc80000000100 */
[----:B0-----:R-:W-:Y:S02]  /*0910*/  FFMA R19, R24, -R25, R19 ;  /* 0x8000001918137223 */ /* 0x001fe40000000013 */
[----:B------:R-:W2:Y:S01]  /*0920*/  LDG.E R25, desc[UR10][R16.64+0x8] ;  /* 0x0000080a10197981 */ /* 0x000ea2000c1e1900 */
[----:B----4-:R-:W0:Y:S01]  /*0930*/  I2F.S16 R24, R28 ;  /* 0x0000001c00187306 */ /* 0x010e220000101400 */
[C---:B------:R-:W-:Y:S02]  /*0940*/  IMAD R29, R18.reuse, R29, RZ ;  /* 0x0000001d121d7224 */ /* 0x040fe400078e02ff */
[----:B------:R-:W-:-:S03]  /*0950*/  IMAD R27, R18, R27, RZ ;  /* 0x0000001b121b7224 */ /* 0x000fc600078e02ff */
[----:B------:R-:W-:Y:S02]  /*0960*/  I2FP.F32.S32 R29, R29 ;  /* 0x0000001d001d7245 */ /* 0x000fe40000201400 */
[----:B------:R-:W1:Y:S03]  /*0970*/  I2F.S16 R22, R22 ;  /* 0x0000001600167306 */ /* 0x000e660000101400 */
[----:B------:R-:W-:-:S05]  /*0980*/  FADD R29, -R29, 1 ;  /* 0x3f8000001d1d7421 */ /* 0x000fca0000000100 */
[----:B------:R-:W3:Y:S01]  /*0990*/  I2F.S16 R26, R26 ;  /* 0x0000001a001a7306 */ /* 0x000ee20000101400 */
[----:B------:R-:W-:Y:S01]  /*09a0*/  I2FP.F32.S32 R27, R27 ;  /* 0x0000001b001b7245 */ /* 0x000fe20000201400 */
[----:B0-----:R-:W-:-:S04]  /*09b0*/  FFMA R19, R24, -R29, R19 ;  /* 0x8000001d18137223 */ /* 0x001fc80000000013 */
[----:B------:R-:W-:Y:S01]  /*09c0*/  FADD R27, -R27, 1 ;  /* 0x3f8000001b1b7421 */ /* 0x000fe20000000100 */
[----:B------:R-:W-:Y:S01]  /*09d0*/  IADD3 R21, PT, PT, R21, 0x4, RZ ;  /* 0x0000000415157810 */ /* 0x000fe20007ffe0ff */
[----:B--2---:R-:W-:-:S05]  /*09e0*/  IMAD R25, R18, R25, RZ ;  /* 0x0000001912197224 */ /* 0x004fca00078e02ff */
[----:B------:R-:W-:-:S05]  /*09f0*/  I2FP.F32.S32 R25, R25 ;  /* 0x0000001900197245 */ /* 0x000fca0000201400 */
[----:B------:R-:W-:-:S04]  /*0a00*/  FADD R25, -R25, 1 ;  /* 0x3f80000019197421 */ /* 0x000fc80000000100 */
[----:B-1----:R-:W-:-:S04]  /*0a10*/  FFMA R19, R22, -R25, R19 ;  /* 0x8000001916137223 */ /* 0x002fc80000000013 */
[----:B---3--:R-:W-:-:S07]  /*0a20*/  FFMA R19, R26, -R27, R19 ;  /* 0x8000001b1a137223 */ /* 0x008fce0000000013 */
.L_x_18:
[----:B------:R-:W-:Y:S05]  /*0a30*/  BSYNC.RECONVERGENT B3 ;  /* 0x0000000000037941 */ /* 0x000fea0003800200 */
.L_x_17:
[----:B------:R-:W-:Y:S05]  /*0a40*/  @!P0 BRA `(.L_x_16) ;  /* 0x0000000000a88947 */ /* 0x000fea0003800000 */
[----:B------:R-:W-:Y:S01]  /*0a50*/  PRMT R14, R7, 0x9910, RZ ;  /* 0x00009910070e7816 */ /* 0x000fe200000000ff */
[----:B------:R-:W-:Y:S04]  /*0a60*/  BSSY.RECONVERGENT B3, `(.L_x_19) ;  /* 0x000001b000037945 */ /* 0x000fe80003800200 */
[----:B------:R-:W-:-:S05]  /*0a70*/  IMAD R14, R20, R14, R23 ;  /* 0x0000000e140e7224 */ /* 0x000fca00078e0217 */
[C---:B------:R-:W-:Y:S02]  /*0a80*/  LOP3.LUT R15, R14.reuse, 0x3, RZ, 0xc0, !PT ;  /* 0x000000030e0f7812 */ /* 0x040fe400078ec0ff */
[----:B------:R-:W-:Y:S02]  /*0a90*/  LOP3.LUT R14, R14, 0x1, RZ, 0xc0, !PT ;  /* 0x000000010e0e7812 */ /* 0x000fe400078ec0ff */
[----:B------:R-:W-:Y:S02]  /*0aa0*/  ISETP.NE.AND P1, PT, R15, 0x1, PT ;  /* 0x000000010f00780c */ /* 0x000fe40003f25270 */
[----:B------:R-:W-:-:S11]  /*0ab0*/  ISETP.NE.U32.AND P0, PT, R14, 0x1, PT ;  /* 0x000000010e00780c */ /* 0x000fd60003f05070 */
[----:B------:R-:W-:Y:S05]  /*0ac0*/  @!P1 BRA `(.L_x_20) ;  /* 0x0000000000509947 */ /* 0x000fea0003800000 */
[----:B------:R-:W0:Y:S01]  /*0ad0*/  LDCU.64 UR12, c[0x0][0x388] ;  /* 0x00007100ff0c77ac */ /* 0x000e220008000a00 */
[----:B------:R-:W-:Y:S02]  /*0ae0*/  IMAD R15, R4, R9, R21 ;  /* 0x00000009040f7224 */ /* 0x000fe400078e0215 */
[----:B------:R-:W-:-:S05]  /*0af0*/  IMAD.WIDE.U32 R16, R21, 0x4, R12 ;  /* 0x0000000415107825 */ /* 0x000fca00078e000c */
[----:B------:R-:W2:Y:S04]  /*0b00*/  LDG.E R23, desc[UR10][R16.64] ;  /* 0x0000000a10177981 */ /* 0x000ea8000c1e1900 */
[----:B------:R-:W3:Y:S01]  /*0b10*/  LDG.E R25, desc[UR10][R16.64+0x4] ;  /* 0x0000040a10197981 */ /* 0x000ee2000c1e1900 */
[----:B0-----:R-:W-:-:S04]  /*0b20*/  IADD3 R14, P1, PT, R15, UR12, RZ ;  /* 0x0000000c0f0e7c10 */ /* 0x001fc8000ff3e0ff */
[----:B------:R-:W-:-:S05]  /*0b30*/  LEA.HI.X.SX32 R15, R15, UR13, 0x1, P1 ;  /* 0x0000000d0f0f7c11 */ /* 0x000fca00088f0eff */
[----:B------:R-:W4:Y:S04]  /*0b40*/  LDG.E.S8 R20, desc[UR10][R14.64] ;  /* 0x0000000a0e147981 */ /* 0x000f28000c1e1300 */
[----:B------:R-:W4:Y:S01]  /*0b50*/  LDG.E.S8 R22, desc[UR10][R14.64+0x1] ;  /* 0x0000010a0e167981 */ /* 0x000f22000c1e1300 */
[----:B------:R-:W-:Y:S01]  /*0b60*/  IADD3 R21, PT, PT, R21, 0x2, RZ ;  /* 0x0000000215157810 */ /* 0x000fe20007ffe0ff */
[C---:B--2--5:R-:W-:Y:S02]  /*0b70*/  IMAD R23, R18.reuse, R23, RZ ;  /* 0x0000001712177224 */ /* 0x064fe400078e02ff */
[----:B---3--:R-:W-:-:S03]  /*0b80*/  IMAD R25, R18, R25, RZ ;  /* 0x0000001912197224 */ /* 0x008fc600078e02ff */
[----:B------:R-:W-:Y:S02]  /*0b90*/  I2FP.F32.S32 R23, R23 ;  /* 0x0000001700177245 */ /* 0x000fe40000201400 */
[----:B------:R-:W-:Y:S01]  /*0ba0*/  I2FP.F32.S32 R25, R25 ;  /* 0x0000001900197245 */ /* 0x000fe20000201400 */
[----:B----4-:R-:W0:Y:S02]  /*0bb0*/  I2F.S16 R20, R20 ;  /* 0x0000001400147306 */ /* 0x010e240000101400 */
[----:B------:R-:W-:-:S06]  /*0bc0*/  FADD R23, -R23, 1 ;  /* 0x3f80000017177421 */ /* 0x000fcc0000000100 */
[----:B------:R-:W1:Y:S01]  /*0bd0*/  I2F.S16 R22, R22 ;  /* 0x0000001600167306 */ /* 0x000e620000101400 */
[----:B------:R-:W-:Y:S01]  /*0be0*/  FADD R25, -R25, 1 ;  /* 0x3f80000019197421 */ /* 0x000fe20000000100 */
[----:B0-----:R-:W-:-:S04]  /*0bf0*/  FFMA R19, R20, -R23, R19 ;  /* 0x8000001714137223 */ /* 0x001fc80000000013 */
[----:B-1----:R-:W-:-:S07]  /*0c00*/  FFMA R19, R22, -R25, R19 ;  /* 0x8000001916137223 */ /* 0x002fce0000000013 */
.L_x_20:
[----:B------:R-:W-:Y:S05]  /*0c10*/  BSYNC.RECONVERGENT B3 ;  /* 0x0000000000037941 */ /* 0x000fea0003800200 */
.L_x_19:
[----:B------:R-:W-:Y:S05]  /*0c20*/  @P0 BRA `(.L_x_16) ;  /* 0x0000000000300947 */ /* 0x000fea0003800000 */
[----:B------:R-:W0:Y:S01]  /*0c30*/  LDCU.64 UR12, c[0x0][0x388] ;  /* 0x00007100ff0c77ac */ /* 0x000e220008000a00 */
[----:B------:R-:W-:Y:S02]  /*0c40*/  IMAD R15, R4, R9, R21 ;  /* 0x00000009040f7224 */ /* 0x000fe400078e0215 */
[----:B------:R-:W-:-:S06]  /*0c50*/  IMAD.WIDE.U32 R12, R21, 0x4, R12 ;  /* 0x00000004150c7825 */ /* 0x000fcc00078e000c */
[----:B------:R-:W2:Y:S01]  /*0c60*/  LDG.E R13, desc[UR10][R12.64] ;  /* 0x0000000a0c0d7981 */ /* 0x000ea2000c1e1900 */
[----:B0-----:R-:W-:-:S04]  /*0c70*/  IADD3 R14, P0, PT, R15, UR12, RZ ;  /* 0x0000000c0f0e7c10 */ /* 0x001fc8000ff1e0ff */
[----:B------:R-:W-:-:S05]  /*0c80*/  LEA.HI.X.SX32 R15, R15, UR13, 0x1, P0 ;  /* 0x0000000d0f0f7c11 */ /* 0x000fca00080f0eff */
[----:B------:R-:W3:Y:S01]  /*0c90*/  LDG.E.S8 R14, desc[UR10][R14.64] ;  /* 0x0000000a0e0e7981 */ /* 0x000ee2000c1e1300 */
[----:B--2--5:R-:W-:-:S05]  /*0ca0*/  IMAD R18, R18, R13, RZ ;  /* 0x0000000d12127224 */ /* 0x024fca00078e02ff */
[----:B------:R-:W-:Y:S01]  /*0cb0*/  I2FP.F32.S32 R18, R18 ;  /* 0x0000001200127245 */ /* 0x000fe20000201400 */
[----:B---3--:R-:W0:Y:S04]  /*0cc0*/  I2F.S16 R16, R14 ;  /* 0x0000000e00107306 */ /* 0x008e280000101400 */
[----:B------:R-:W-:-:S04]  /*0cd0*/  FADD R18, -R18, 1 ;  /* 0x3f80000012127421 */ /* 0x000fc80000000100 */
[----:B0-----:R-:W-:-:S07]  /*0ce0*/  FFMA R19, R16, -R18, R19 ;  /* 0x8000001210137223 */ /* 0x001fce0000000013 */
.L_x_16:
[----:B------:R-:W-:Y:S05]  /*0cf0*/  BSYNC.RECONVERGENT B2 ;  /* 0x0000000000027941 */ /* 0x000fea0003800200 */
.L_x_15:
[----:B------:R0:W-:Y:S02]  /*0d00*/  STS [R2], R19 ;  /* 0x0000001302007388 */ /* 0x0001e40000000800 */
.L_x_10:
[----:B------:R-:W-:Y:S05]  /*0d10*/  BSYNC.RECONVERGENT B0 ;  /* 0x0000000000007941 */ /* 0x000fea0003800200 */
.L_x_9:
[----:B------:R-:W-:Y:S02]  /*0d20*/  IADD3 R4, PT, PT, R3, R4, RZ ;  /* 0x0000000403047210 */ /* 0x000fe40007ffe0ff */
[----:B------:R-:W-:Y:S02]  /*0d30*/  IADD3 R8, PT, PT, R8, 0x1, RZ ;  /* 0x0000000108087810 */ /* 0x000fe40007ffe0ff */
[----:B------:R-:W-:Y:S02]  /*0d40*/  ISETP.GE.AND P0, PT, R4, R9, PT ;  /* 0x000000090400720c */ /* 0x000fe40003f06270 */
[----:B------:R-:W-:Y:S02]  /*0d50*/  IADD3 R7, PT, PT, R7, 0x1, RZ ;  /* 0x0000000107077810 */ /* 0x000fe40007ffe0ff */
[----:B------:R-:W-:-:S09]  /*0d60*/  IADD3 R6, PT, PT, R6, 0x1, RZ ;  /* 0x0000000106067810 */ /* 0x000fd20007ffe0ff */
[----:B------:R-:W-:Y:S05]  /*0d70*/  @!P0 BRA `(.L_x_21) ;  /* 0xfffffff4000c8947 */ /* 0x000fea000383ffff */
.L_x_8:
[----:B------:R-:W-:Y:S05]  /*0d80*/  BSYNC.RECONVERGENT B1 ;  /* 0x0000000000017941 */ /* 0x000fea0003800200 */
.L_x_7:
[----:B------:R-:W-:Y:S01]  /*0d90*/  BAR.SYNC.DEFER_BLOCKING 0x0 ;  /* 0x0000000000007b1d */ /* 0x000fe20000010000 */
[----:B------:R-:W-:-:S13]  /*0da0*/  ISETP.NE.AND P0, PT, R0, RZ, PT ;  /* 0x000000ff0000720c */ /* 0x000fda0003f05270 */
[----:B------:R-:W-:Y:S05]  /*0db0*/  @P0 EXIT ;  /* 0x000000000000094d */ /* 0x000fea0003800000 */
[----:B------:R-:W-:Y:S01]  /*0dc0*/  UISETP.GE.U32.AND UP0, UPT, UR9, 0x10, UPT ;  /* 0x000000100900788c */ /* 0x000fe2000bf06070 */
[----:B0-----:R-:W-:Y:S01]  /*0dd0*/  HFMA2 R19, -RZ, RZ, 0, 0 ;  /* 0x00000000ff137431 */ /* 0x001fe200000001ff */
[----:B------:R-:W-:Y:S01]  /*0de0*/  ULOP3.LUT UR8, UR9, 0xf, URZ, 0xc0, !UPT ;  /* 0x0000000f09087892 */ /* 0x000fe2000f8ec0ff */
[----:B------:R-:W-:-:S06]  /*0df0*/  UMOV UR4, URZ ;  /* 0x000000ff00047c82 */ /* 0x000fcc0008000000 */
[----:B------:R-:W-:Y:S05]  /*0e00*/  BRA.U !UP0, `(.L_x_22) ;  /* 0x0000000108807547 */ /* 0x000fea000b800000 */
[----:B------:R-:W0:Y:S01]  /*0e10*/  S2UR UR6, SR_CgaCtaId ;  /* 0x00000000000679c3 */ /* 0x000e220000008800 */
[----:B------:R-:W-:Y:S01]  /*0e20*/  UMOV UR4, 0x400 ;  /* 0x0000040000047882 */ /* 0x000fe20000000000 */
[----:B------:R-:W-:Y:S01]  /*0e30*/  ULOP3.LUT UR5, UR9, 0xfffffff0, URZ, 0xc0, !UPT ;  /* 0xfffffff009057892 */ /* 0x000fe2000f8ec0ff */
[----:B------:R-:W-:Y:S01]  /*0e40*/  MOV R19, RZ ;  /* 0x000000ff00137202 */ /* 0x000fe20000000f00 */
[----:B0-----:R-:W-:Y:S02]  /*0e50*/  ULEA UR7, UR6, UR4, 0x18 ;  /* 0x0000000406077291 */ /* 0x001fe4000f8ec0ff */
[----:B------:R-:W-:Y:S02]  /*0e60*/  UIADD3 UR6, UPT, UPT, -UR5, URZ, URZ ;  /* 0x000000ff05067290 */ /* 0x000fe4000fffe1ff */
[----:B------:R-:W-:Y:S02]  /*0e70*/  ULOP3.LUT UR4, UR9, 0x7f0, URZ, 0xc0, !UPT ;  /* 0x000007f009047892 */ /* 0x000fe4000f8ec0ff */
[----:B------:R-:W-:-:S12]  /*0e80*/  UIADD3 UR5, UPT, UPT, UR7, 0x20, URZ ;  /* 0x0000002007057890 */ /* 0x000fd8000fffe0ff */
.L_x_23:
[----:B------:R-:W0:Y:S01]  /*0e90*/  LDS.128 R12, [UR5+-0x20] ;  /* 0xffffe005ff0c7984 */ /* 0x000e220008000c00 */
[----:B------:R-:W-:-:S03]  /*0ea0*/  UIADD3 UR6, UPT, UPT, UR6, 0x10, URZ ;  /* 0x0000001006067890 */ /* 0x000fc6000fffe0ff */
[----:B------:R-:W2:Y:S01]  /*0eb0*/  LDS.128 R8, [UR5+-0x10] ;  /* 0xfffff005ff087984 */ /* 0x000ea20008000c00 */
[----:B------:R-:W-:-:S03]  /*0ec0*/  UISETP.NE.AND UP0, UPT, UR6, URZ, UPT ;  /* 0x000000ff0600728c */ /* 0x000fc6000bf05270 */
[----:B------:R-:W3:Y:S01]  /*0ed0*/  LDS.128 R4, [UR5] ;  /* 0x00000005ff047984 */ /* 0x000ee20008000c00 */
[----:B0-----:R-:W-:-:S03]  /*0ee0*/  FFMA R12, R12, 0.5, R19 ;  /* 0x3f0000000c0c7823 */ /* 0x001fc60000000013 */
[----:B-----5:R-:W0:Y:S01]  /*0ef0*/  LDS.128 R16, [UR5+0x10] ;  /* 0x00001005ff107984 */ /* 0x020e220008000c00 */
[----:B------:R-:W-:Y:S01]  /*0f00*/  UIADD3 UR5, UPT, UPT, UR5, 0x40, URZ ;  /* 0x0000004005057890 */ /* 0x000fe2000fffe0ff */
[----:B------:R-:W-:-:S04]  /*0f10*/  FFMA R13, R13, 0.5, R12 ;  /* 0x3f0000000d0d7823 */ /* 0x000fc8000000000c */
[----:B------:R-:W-:-:S04]  /*0f20*/  FFMA R14, R14, 0.5, R13 ;  /* 0x3f0000000e0e7823 */ /* 0x000fc8000000000d */
[----:B------:R-:W-:-:S04]  /*0f30*/  FFMA R15, R15, 0.5, R14 ;  /* 0x3f0000000f0f7823 */ /* 0x000fc8000000000e */
[----:B--2---:R-:W-:-:S04]  /*0f40*/  FFMA R8, R8, 0.5, R15 ;  /* 0x3f00000008087823 */ /* 0x004fc8000000000f */
[----:B------:R-:W-:-:S04]  /*0f50*/  FFMA R9, R9, 0.5, R8 ;  /* 0x3f00000009097823 */ /* 0x000fc80000000008 */
[----:B------:R-:W-:-:S04]  /*0f60*/  FFMA R10, R10, 0.5, R9 ;  /* 0x3f0000000a0a7823 */ /* 0x000fc80000000009 */
[----:B------:R-:W-:-:S04]  /*0f70*/  FFMA R11, R11, 0.5, R10 ;  /* 0x3f0000000b0b7823 */ /* 0x000fc8000000000a */
[----:B---3--:R-:W-:-:S04]  /*0f80*/  FFMA R4, R4, 0.5, R11 ;  /* 0x3f00000004047823 */ /* 0x008fc8000000000b */
[----:B------:R-:W-:-:S04]  /*0f90*/  FFMA R5, R5, 0.5, R4 ;  /* 0x3f00000005057823 */ /* 0x000fc80000000004 */
[----:B------:R-:W-:-:S04]  /*0fa0*/  FFMA R6, R6, 0.5, R5 ;  /* 0x3f00000006067823 */ /* 0x000fc80000000005 */
[----:B------:R-:W-:-:S04]  /*0fb0*/  FFMA R7, R7, 0.5, R6 ;  /* 0x3f00000007077823 */ /* 0x000fc80000000006 */
[----:B0-----:R-:W-:-:S04]  /*0fc0*/  FFMA R16, R16, 0.5, R7 ;  /* 0x3f00000010107823 */ /* 0x001fc80000000007 */
[----:B------:R-:W-:-:S04]  /*0fd0*/  FFMA R17, R17, 0.5, R16 ;  /* 0x3f00000011117823 */ /* 0x000fc80000000010 */
[----:B------:R-:W-:-:S04]  /*0fe0*/  FFMA R18, R18, 0.5, R17 ;  /* 0x3f00000012127823 */ /* 0x000fc80000000011 */
[----:B------:R-:W-:Y:S01]  /*0ff0*/  FFMA R19, R19, 0.5, R18 ;  /* 0x3f00000013137823 */ /* 0x000fe20000000012 */
[----:B------:R-:W-:Y:S06]  /*1000*/  BRA.U UP0, `(.L_x_23) ;  /* 0xfffffffd00a07547 */ /* 0x000fec000b83ffff */
.L_x_22:
[----:B------:R-:W-:-:S09]  /*1010*/  UISETP.NE.AND UP0, UPT, UR8, URZ, UPT ;  /* 0x000000ff0800728c */ /* 0x000fd2000bf05270 */
[----:B------:R-:W-:Y:S05]  /*1020*/  BRA.U !UP0, `(.L_x_24) ;  /* 0x0000000108b87547 */ /* 0x000fea000b800000 */
[----:B------:R-:W-:Y:S02]  /*1030*/  UISETP.GE.U32.AND UP0, UPT, UR8, 0x8, UPT ;  /* 0x000000080800788c */ /* 0x000fe4000bf06070 */
[----:B------:R-:W-:-:S04]  /*1040*/  ULOP3.LUT UR7, UR9, 0x7, URZ, 0xc0, !UPT ;  /* 0x0000000709077892 */ /* 0x000fc8000f8ec0ff */
[----:B------:R-:W-:-:S03]  /*1050*/  UISETP.NE.AND UP1, UPT, UR7, URZ, UPT ;  /* 0x000000ff0700728c */ /* 0x000fc6000bf25270 */
[----:B------:R-:W-:Y:S08]  /*1060*/  BRA.U !UP0, `(.L_x_25) ;  /* 0x00000001083c7547 */ /* 0x000ff0000b800000 */
[----:B------:R-:W0:Y:S01]  /*1070*/  S2UR UR6, SR_CgaCtaId ;  /* 0x00000000000679c3 */ /* 0x000e220000008800 */
[----:B------:R-:W-:Y:S02]  /*1080*/  UMOV UR5, 0x400 ;  /* 0x0000040000057882 */ /* 0x000fe40000000000 */
[----:B0-----:R-:W-:-:S04]  /*1090*/  ULEA UR5, UR6, UR5, 0x18 ;  /* 0x0000000506057291 */ /* 0x001fc8000f8ec0ff */
[----:B------:R-:W-:Y:S02]  /*10a0*/  ULEA UR5, UR4, UR5, 0x2 ;  /* 0x0000000504057291 */ /* 0x000fe4000f8e10ff */
[----:B------:R-:W-:-:S07]  /*10b0*/  UIADD3 UR4, UPT, UPT, UR4, 0x8, URZ ;  /* 0x0000000804047890 */ /* 0x000fce000fffe0ff */
[----:B------:R-:W0:Y:S04]  /*10c0*/  LDS.128 R8, [UR5] ;  /* 0x00000005ff087984 */ /* 0x000e280008000c00 */
[----:B------:R-:W2:Y:S01]  /*10d0*/  LDS.128 R4, [UR5+0x10] ;  /* 0x00001005ff047984 */ /* 0x000ea20008000c00 */
[----:B0-----:R-:W-:-:S04]  /*10e0*/  FFMA R8, R8, 0.5, R19 ;  /* 0x3f00000008087823 */ /* 0x001fc80000000013 */
[----:B------:R-:W-:-:S04]  /*10f0*/  FFMA R9, R9, 0.5, R8 ;  /* 0x3f00000009097823 */ /* 0x000fc80000000008 */
[----:B------:R-:W-:-:S04]  /*1100*/  FFMA R10, R10, 0.5, R9 ;  /* 0x3f0000000a0a7823 */ /* 0x000fc80000000009 */
[----:B------:R-:W-:-:S04]  /*1110*/  FFMA R11, R11, 0.5, R10 ;  /* 0x3f0000000b0b7823 */ /* 0x000fc8000000000a */
[----:B--2---:R-:W-:-:S04]  /*1120*/  FFMA R4, R4, 0.5, R11 ;  /* 0x3f00000004047823 */ /* 0x004fc8000000000b */
[----:B------:R-:W-:-:S04]  /*1130*/  FFMA R5, R5, 0.5, R4 ;  /* 0x3f00000005057823 */ /* 0x000fc80000000004 */
[----:B------:R-:W-:-:S04]  /*1140*/  FFMA R6, R6, 0.5, R5 ;  /* 0x3f00000006067823 */ /* 0x000fc80000000005 */
[----:B------:R-:W-:-:S07]  /*1150*/  FFMA R19, R7, 0.5, R6 ;  /* 0x3f00000007137823 */ /* 0x000fce0000000006 */
.L_x_25:
        /* <DEDUP_REMOVED lines=10> */
[----:B------:R-:W0:Y:S02]  /*1200*/  LDS.128 R4, [UR6] ;  /* 0x00000006ff047984 */ /* 0x000e240008000c00 */
[----:B0-----:R-:W-:-:S04]  /*1210*/  FFMA R4, R4, 0.5, R19 ;  /* 0x3f00000004047823 */ /* 0x001fc80000000013 */
[----:B------:R-:W-:-:S04]  /*1220*/  FFMA R5, R5, 0.5, R4 ;  /* 0x3f00000005057823 */ /* 0x000fc80000000004 */
[----:B------:R-:W-:-:S04]  /*1230*/  FFMA R6, R6, 0.5, R5 ;  /* 0x3f00000006067823 */ /* 0x000fc80000000005 */
[----:B------:R-:W-:-:S07]  /*1240*/  FFMA R19, R7, 0.5, R6 ;  /* 0x3f00000007137823 */ /* 0x000fce0000000006 */
.L_x_26:
[----:B------:R-:W-:Y:S05]  /*1250*/  BRA.U !UP1, `(.L_x_24) ;  /* 0x00000001092c7547 */ /* 0x000fea000b800000 */
[----:B------:R-:W0:Y:S01]  /*1260*/  S2UR UR7, SR_CgaCtaId ;  /* 0x00000000000779c3 */ /* 0x000e220000008800 */
[----:B------:R-:W-:Y:S01]  /*1270*/  UMOV UR6, 0x400 ;  /* 0x0000040000067882 */ /* 0x000fe20000000000 */
[----:B------:R-:W-:Y:S02]  /*1280*/  UIADD3 UR5, UPT, UPT, -UR5, URZ, URZ ;  /* 0x000000ff05057290 */ /* 0x000fe4000fffe1ff */
[----:B0-----:R-:W-:-:S04]  /*1290*/  ULEA UR6, UR7, UR6, 0x18 ;  /* 0x0000000607067291 */ /* 0x001fc8000f8ec0ff */
[----:B------:R-:W-:-:S12]  /*12a0*/  ULEA UR4, UR4, UR6, 0x2 ;  /* 0x0000000604047291 */ /* 0x000fd8000f8e10ff */
.L_x_27:
[----:B------:R-:W0:Y:S01]  /*12b0*/  LDS R0, [UR4] ;  /* 0x00000004ff007984 */ /* 0x000e220008000800 */
[----:B------:R-:W-:Y:S02]  /*12c0*/  UIADD3 UR5, UPT, UPT, UR5, 0x1, URZ ;  /* 0x0000000105057890 */ /* 0x000fe4000fffe0ff */
[----:B------:R-:W-:Y:S02]  /*12d0*/  UIADD3 UR4, UPT, UPT, UR4, 0x4, URZ ;  /* 0x0000000404047890 */ /* 0x000fe4000fffe0ff */
[----:B------:R-:W-:Y:S01]  /*12e0*/  UISETP.NE.AND UP0, UPT, UR5, URZ, UPT ;  /* 0x000000ff0500728c */ /* 0x000fe2000bf05270 */
[----:B0-----:R-:W-:-:S08]  /*12f0*/  FFMA R19, R0, 0.5, R19 ;  /* 0x3f00000000137823 */ /* 0x001fd00000000013 */
[----:B------:R-:W-:Y:S05]  /*1300*/  BRA.U UP0, `(.L_x_27) ;  /* 0xfffffffd00e87547 */ /* 0x000fea000b83ffff */
.L_x_24:
[----:B-1----:R-:W0:Y:S02]  /*1310*/  LDC.64 R2, c[0x0][0x398] ;  /* 0x0000e600ff027b82 */ /* 0x002e240000000a00 */
[----:B0-----:R-:W-:Y:S01]  /*1320*/  REDG.E.ADD.F32.FTZ.RN.STRONG.GPU desc[UR10][R2.64], R19 ;  /* 0x00000013020079a6 */ /* 0x001fe2000c12f30a */
[----:B------:R-:W-:Y:S05]  /*1330*/  EXIT ;  /* 0x000000000000794d */ /* 0x000fea0003800000 */
.L_x_28:
        /* <DEDUP_REMOVED lines=12> */
.L_x_30:


//--------------------- .nv.global.init           --------------------------
	.section	.nv.global.init,"aw",@progbits
	.align	4
.nv.global.init:
	.type		mrg32k3aM1SubSeq,@object
	.size		mrg32k3aM1SubSeq,(mrg32k3aM2SubSeq - mrg32k3aM1SubSeq)
mrg32k3aM1SubSeq:
        /*0000*/ 	.byte	0x0b, 0xcc, 0xee, 0x04, 0x73, 0x29, 0x8b, 0x6f, 0xf6, 0x53, 0x03, 0xf6, 0x23, 0xf6, 0xea, 0xda
        /* <DEDUP_REMOVED lines=125> */
	.type		mrg32k3aM2SubSeq,@object
	.size		mrg32k3aM2SubSeq,(mrg32k3aM1 - mrg32k3aM2SubSeq)
mrg32k3aM2SubSeq:
        /* <DEDUP_REMOVED lines=126> */
	.type		mrg32k3aM1,@object
	.size		mrg32k3aM1,(mrg32k3aM1Seq - mrg32k3aM1)
mrg32k3aM1:
        /* <DEDUP_REMOVED lines=144> */
	.type		mrg32k3aM1Seq,@object
	.size		mrg32k3aM1Seq,(mrg32k3aM2 - mrg32k3aM1Seq)
mrg32k3aM1Seq:
        /* <DEDUP_REMOVED lines=144> */
	.type		mrg32k3aM2,@object
	.size		mrg32k3aM2,(mrg32k3aM2Seq - mrg32k3aM2)
mrg32k3aM2:
        /* <DEDUP_REMOVED lines=144> */
	.type		mrg32k3aM2Seq,@object
	.size		mrg32k3aM2Seq,(precalc_xorwow_matrix - mrg32k3aM2Seq)
mrg32k3aM2Seq:
        /* <DEDUP_REMOVED lines=144> */
	.type		precalc_xorwow_matrix,@object
	.size		precalc_xorwow_matrix,(precalc_xorwow_offset_matrix - precalc_xorwow_matrix)
precalc_xorwow_matrix:
        /* <DEDUP_REMOVED lines=6400> */
	.type		precalc_xorwow_offset_matrix,@object
	.size		precalc_xorwow_offset_matrix,(.L_1 - precalc_xorwow_offset_matrix)
precalc_xorwow_offset_matrix:
        /* <DEDUP_REMOVED lines=6400> */
.L_1:


//--------------------- .nv.shared.annealing_module --------------------------
	.section	.nv.shared.annealing_module,"aw",@nobits
	.sectionflags	@""
	.align	16
	.zero		1024


//--------------------- .nv.shared.reserved.0     --------------------------
	.section	.nv.shared.reserved.0,"aw",@nobits
	.weak		__nv_reservedSMEM_offset_0_alias
	.size		__nv_reservedSMEM_offset_0_alias, 0, 64
	.other		__nv_reservedSMEM_offset_0_alias,@"STO_CUDA_RESERVED_SHARED STV_DEFAULT"
__nv_reservedSMEM_offset_0_alias:
	.zero		0
	.zero		64


//--------------------- .nv.shared.calculate_cut_val --------------------------
	.section	.nv.shared.calculate_cut_val,"aw",@nobits
	.sectionflags	@""
	.align	16
	.zero		1024


//--------------------- .nv.constant0.annealing_module --------------------------
	.section	.nv.constant0.annealing_module,"a",@progbits
	.sectionflags	@""
	.align	4
.nv.constant0.annealing_module:
	.zero		944


//--------------------- .nv.constant0.calculate_cut_val --------------------------
	.section	.nv.constant0.calculate_cut_val,"a",@progbits
	.sectionflags	@""
	.align	4
.nv.constant0.calculate_cut_val:
	.zero		928


//--------------------- SYMBOLS --------------------------

	.type		.nv.reservedSmem.offset0,@object
	.size		.nv.reservedSmem.offset0,0x4
	.type		.nv.reservedSmem.cap,@object
	.size		.nv.reservedSmem.cap,0x4
